//
// Generated by NVIDIA NVVM Compiler
//
// Compiler Build ID: CL-36424714
// Cuda compilation tools, release 13.0, V13.0.88
// Based on NVVM 20.0.0
//

.version 9.0
.target sm_100
.address_size 64

	// .globl	_Z21matmul_register_tiledPKfS0_Pfi
// _ZZ21matmul_register_tiledPKfS0_PfiE2As has been demoted
// _ZZ21matmul_register_tiledPKfS0_PfiE2Bs has been demoted

.visible .entry _Z21matmul_register_tiledPKfS0_Pfi(
	.param .u64 .ptr .align 1 _Z21matmul_register_tiledPKfS0_Pfi_param_0,
	.param .u64 .ptr .align 1 _Z21matmul_register_tiledPKfS0_Pfi_param_1,
	.param .u64 .ptr .align 1 _Z21matmul_register_tiledPKfS0_Pfi_param_2,
	.param .u32 _Z21matmul_register_tiledPKfS0_Pfi_param_3
)
{
	.reg .pred 	%p<100>;
	.reg .b32 	%r<672>;
	.reg .b32 	%f<489>;
	.reg .b64 	%rd<148>;
	// demoted variable
	.shared .align 4 .b8 _ZZ21matmul_register_tiledPKfS0_PfiE2As[4096];
	// demoted variable
	.shared .align 4 .b8 _ZZ21matmul_register_tiledPKfS0_PfiE2Bs[4096];
	ld.param.u32 	%r37, [_Z21matmul_register_tiledPKfS0_Pfi_param_3];
	mov.u32 	%r38, %ctaid.y;
	shl.b32 	%r39, %r38, 5;
	mov.u32 	%r40, %tid.y;
	shl.b32 	%r41, %r40, 3;
	add.s32 	%r1, %r39, %r41;
	setp.lt.s32 	%p1, %r37, 1;
	mov.f32 	%f361, 0f00000000;
	mov.f32 	%f362, %f361;
	mov.f32 	%f363, %f361;
	mov.f32 	%f364, %f361;
	mov.f32 	%f365, %f361;
	mov.f32 	%f366, %f361;
	mov.f32 	%f367, %f361;
	mov.f32 	%f368, %f361;
	mov.f32 	%f369, %f361;
	mov.f32 	%f370, %f361;
	mov.f32 	%f371, %f361;
	mov.f32 	%f372, %f361;
	mov.f32 	%f373, %f361;
	mov.f32 	%f374, %f361;
	mov.f32 	%f375, %f361;
	mov.f32 	%f376, %f361;
	mov.f32 	%f377, %f361;
	mov.f32 	%f378, %f361;
	mov.f32 	%f379, %f361;
	mov.f32 	%f380, %f361;
	mov.f32 	%f381, %f361;
	mov.f32 	%f382, %f361;
	mov.f32 	%f383, %f361;
	mov.f32 	%f384, %f361;
	mov.f32 	%f385, %f361;
	mov.f32 	%f386, %f361;
	mov.f32 	%f387, %f361;
	mov.f32 	%f388, %f361;
	mov.f32 	%f389, %f361;
	mov.f32 	%f390, %f361;
	mov.f32 	%f391, %f361;
	mov.f32 	%f392, %f361;
	mov.f32 	%f393, %f361;
	mov.f32 	%f394, %f361;
	mov.f32 	%f395, %f361;
	mov.f32 	%f396, %f361;
	mov.f32 	%f397, %f361;
	mov.f32 	%f398, %f361;
	mov.f32 	%f399, %f361;
	mov.f32 	%f400, %f361;
	mov.f32 	%f401, %f361;
	mov.f32 	%f402, %f361;
	mov.f32 	%f403, %f361;
	mov.f32 	%f404, %f361;
	mov.f32 	%f405, %f361;
	mov.f32 	%f406, %f361;
	mov.f32 	%f407, %f361;
	mov.f32 	%f408, %f361;
	mov.f32 	%f409, %f361;
	mov.f32 	%f410, %f361;
	mov.f32 	%f411, %f361;
	mov.f32 	%f412, %f361;
	mov.f32 	%f413, %f361;
	mov.f32 	%f414, %f361;
	mov.f32 	%f415, %f361;
	mov.f32 	%f416, %f361;
	mov.f32 	%f417, %f361;
	mov.f32 	%f418, %f361;
	mov.f32 	%f419, %f361;
	mov.f32 	%f420, %f361;
	mov.f32 	%f421, %f361;
	mov.f32 	%f422, %f361;
	mov.f32 	%f423, %f361;
	mov.f32 	%f424, %f361;
	@%p1 bra 	$L__BB0_51;
	mad.lo.s32 	%r43, %r1, %r37, %r37;
	add.s32 	%r44, %r43, %r37;
	add.s32 	%r45, %r44, %r37;
	add.s32 	%r2, %r45, %r37;
	mov.b32 	%r669, 0;
	mov.f32 	%f361, 0f00000000;
	mov.u32 	%r52, %tid.x;
	or.b32  	%r73, %r1, 1;
$L__BB0_2:
	setp.ge.u32 	%p2, %r1, %r37;
	shl.b32 	%r51, %r669, 5;
	add.s32 	%r53, %r51, %r52;
	setp.ge.s32 	%p3, %r53, %r37;
	mov.f32 	%f359, 0f00000000;
	or.pred  	%p4, %p2, %p3;
	@%p4 bra 	$L__BB0_4;
	ld.param.u64 	%rd127, [_Z21matmul_register_tiledPKfS0_Pfi_param_0];
	mad.lo.s32 	%r63, %r1, %r37, %r53;
	cvta.to.global.u64 	%rd14, %rd127;
	mul.wide.s32 	%rd15, %r63, 4;
	add.s64 	%rd16, %rd14, %rd15;
	ld.global.f32 	%f359, [%rd16];
$L__BB0_4:
	setp.lt.s32 	%p5, %r53, %r37;
	setp.lt.u32 	%p6, %r73, %r37;
	shl.b32 	%r74, %r52, 2;
	mov.u32 	%r75, _ZZ21matmul_register_tiledPKfS0_PfiE2As;
	add.s32 	%r76, %r75, %r74;
	shl.b32 	%r77, %r40, 10;
	add.s32 	%r78, %r76, %r77;
	st.shared.f32 	[%r78], %f359;
	and.pred  	%p7, %p6, %p5;
	@%p7 bra 	$L__BB0_6;
	mov.u32 	%r79, %tid.x;
	shl.b32 	%r80, %r79, 2;
	add.s32 	%r82, %r75, %r80;
	mov.u32 	%r83, %tid.y;
	shl.b32 	%r84, %r83, 10;
	add.s32 	%r85, %r82, %r84;
	mov.b32 	%r86, 0;
	st.shared.u32 	[%r85+128], %r86;
	bra.uni 	$L__BB0_7;
$L__BB0_6:
	ld.param.u64 	%rd128, [_Z21matmul_register_tiledPKfS0_Pfi_param_0];
	mov.u32 	%r87, %ctaid.y;
	shl.b32 	%r88, %r87, 5;
	mov.u32 	%r89, %tid.y;
	shl.b32 	%r90, %r89, 3;
	add.s32 	%r91, %r88, %r90;
	mad.lo.s32 	%r92, %r91, %r37, %r37;
	mov.u32 	%r94, %tid.x;
	add.s32 	%r95, %r51, %r94;
	add.s32 	%r96, %r92, %r95;
	cvta.to.global.u64 	%rd17, %rd128;
	mul.wide.s32 	%rd18, %r96, 4;
	add.s64 	%rd19, %rd17, %rd18;
	ld.global.f32 	%f264, [%rd19];
	shl.b32 	%r97, %r94, 2;
	mov.u32 	%r98, _ZZ21matmul_register_tiledPKfS0_PfiE2As;
	add.s32 	%r99, %r98, %r97;
	shl.b32 	%r100, %r89, 10;
	add.s32 	%r101, %r99, %r100;
	st.shared.f32 	[%r101+128], %f264;
$L__BB0_7:
	mov.u32 	%r103, %tid.x;
	add.s32 	%r104, %r51, %r103;
	setp.lt.s32 	%p8, %r104, %r37;
	mov.u32 	%r106, %ctaid.y;
	shl.b32 	%r107, %r106, 5;
	mov.u32 	%r108, %tid.y;
	shl.b32 	%r109, %r108, 3;
	add.s32 	%r110, %r107, %r109;
	or.b32  	%r111, %r110, 2;
	setp.lt.u32 	%p9, %r111, %r37;
	and.pred  	%p10, %p9, %p8;
	@%p10 bra 	$L__BB0_9;
	shl.b32 	%r113, %r103, 2;
	mov.u32 	%r114, _ZZ21matmul_register_tiledPKfS0_PfiE2As;
	add.s32 	%r115, %r114, %r113;
	shl.b32 	%r117, %r108, 10;
	add.s32 	%r118, %r115, %r117;
	mov.b32 	%r119, 0;
	st.shared.u32 	[%r118+256], %r119;
	bra.uni 	$L__BB0_10;
$L__BB0_9:
	ld.param.u64 	%rd129, [_Z21matmul_register_tiledPKfS0_Pfi_param_0];
	mov.u32 	%r120, %ctaid.y;
	shl.b32 	%r121, %r120, 5;
	mov.u32 	%r122, %tid.y;
	shl.b32 	%r123, %r122, 3;
	add.s32 	%r124, %r121, %r123;
	mad.lo.s32 	%r125, %r124, %r37, %r37;
	add.s32 	%r126, %r125, %r37;
	mov.u32 	%r128, %tid.x;
	add.s32 	%r129, %r51, %r128;
	add.s32 	%r130, %r126, %r129;
	cvta.to.global.u64 	%rd20, %rd129;
	mul.wide.s32 	%rd21, %r130, 4;
	add.s64 	%rd22, %rd20, %rd21;
	ld.global.f32 	%f265, [%rd22];
	shl.b32 	%r131, %r128, 2;
	mov.u32 	%r132, _ZZ21matmul_register_tiledPKfS0_PfiE2As;
	add.s32 	%r133, %r132, %r131;
	shl.b32 	%r134, %r122, 10;
	add.s32 	%r135, %r133, %r134;
	st.shared.f32 	[%r135+256], %f265;
$L__BB0_10:
	mov.u32 	%r137, %tid.x;
	add.s32 	%r138, %r51, %r137;
	setp.lt.s32 	%p11, %r138, %r37;
	mov.u32 	%r140, %ctaid.y;
	shl.b32 	%r141, %r140, 5;
	mov.u32 	%r142, %tid.y;
	shl.b32 	%r143, %r142, 3;
	add.s32 	%r144, %r141, %r143;
	or.b32  	%r145, %r144, 3;
	setp.lt.u32 	%p12, %r145, %r37;
	and.pred  	%p13, %p12, %p11;
	@%p13 bra 	$L__BB0_12;
	shl.b32 	%r147, %r137, 2;
	mov.u32 	%r148, _ZZ21matmul_register_tiledPKfS0_PfiE2As;
	add.s32 	%r149, %r148, %r147;
	shl.b32 	%r151, %r142, 10;
	add.s32 	%r152, %r149, %r151;
	mov.b32 	%r153, 0;
	st.shared.u32 	[%r152+384], %r153;
	bra.uni 	$L__BB0_13;
$L__BB0_12:
	ld.param.u64 	%rd130, [_Z21matmul_register_tiledPKfS0_Pfi_param_0];
	mov.u32 	%r154, %ctaid.y;
	shl.b32 	%r155, %r154, 5;
	mov.u32 	%r156, %tid.y;
	shl.b32 	%r157, %r156, 3;
	add.s32 	%r158, %r155, %r157;
	mad.lo.s32 	%r159, %r158, %r37, %r37;
	add.s32 	%r160, %r159, %r37;
	add.s32 	%r161, %r160, %r37;
	mov.u32 	%r163, %tid.x;
	add.s32 	%r164, %r51, %r163;
	add.s32 	%r165, %r161, %r164;
	cvta.to.global.u64 	%rd23, %rd130;
	mul.wide.s32 	%rd24, %r165, 4;
	add.s64 	%rd25, %rd23, %rd24;
	ld.global.f32 	%f266, [%rd25];
	shl.b32 	%r166, %r163, 2;
	mov.u32 	%r167, _ZZ21matmul_register_tiledPKfS0_PfiE2As;
	add.s32 	%r168, %r167, %r166;
	shl.b32 	%r169, %r156, 10;
	add.s32 	%r170, %r168, %r169;
	st.shared.f32 	[%r170+384], %f266;
$L__BB0_13:
	mov.u32 	%r172, %tid.x;
	add.s32 	%r173, %r51, %r172;
	setp.lt.s32 	%p14, %r173, %r37;
	mov.u32 	%r175, %ctaid.y;
	shl.b32 	%r176, %r175, 5;
	mov.u32 	%r177, %tid.y;
	shl.b32 	%r178, %r177, 3;
	add.s32 	%r179, %r176, %r178;
	or.b32  	%r180, %r179, 4;
	setp.lt.u32 	%p15, %r180, %r37;
	and.pred  	%p16, %p15, %p14;
	@%p16 bra 	$L__BB0_15;
	shl.b32 	%r182, %r172, 2;
	mov.u32 	%r183, _ZZ21matmul_register_tiledPKfS0_PfiE2As;
	add.s32 	%r184, %r183, %r182;
	shl.b32 	%r186, %r177, 10;
	add.s32 	%r187, %r184, %r186;
	mov.b32 	%r188, 0;
	st.shared.u32 	[%r187+512], %r188;
	bra.uni 	$L__BB0_16;
$L__BB0_15:
	ld.param.u64 	%rd131, [_Z21matmul_register_tiledPKfS0_Pfi_param_0];
	mov.u32 	%r190, %tid.x;
	add.s32 	%r191, %r51, %r190;
	add.s32 	%r192, %r2, %r191;
	cvta.to.global.u64 	%rd26, %rd131;
	mul.wide.s32 	%rd27, %r192, 4;
	add.s64 	%rd28, %rd26, %rd27;
	ld.global.f32 	%f267, [%rd28];
	shl.b32 	%r193, %r190, 2;
	mov.u32 	%r194, _ZZ21matmul_register_tiledPKfS0_PfiE2As;
	add.s32 	%r195, %r194, %r193;
	mov.u32 	%r196, %tid.y;
	shl.b32 	%r197, %r196, 10;
	add.s32 	%r198, %r195, %r197;
	st.shared.f32 	[%r198+512], %f267;
$L__BB0_16:
	add.s32 	%r201, %r51, %r172;
	setp.lt.s32 	%p17, %r201, %r37;
	mov.u32 	%r203, %ctaid.y;
	shl.b32 	%r204, %r203, 5;
	mov.u32 	%r205, %tid.y;
	shl.b32 	%r206, %r205, 3;
	add.s32 	%r207, %r204, %r206;
	or.b32  	%r208, %r207, 5;
	setp.lt.u32 	%p18, %r208, %r37;
	and.pred  	%p19, %p18, %p17;
	@%p19 bra 	$L__BB0_18;
	shl.b32 	%r210, %r172, 2;
	mov.u32 	%r211, _ZZ21matmul_register_tiledPKfS0_PfiE2As;
	add.s32 	%r212, %r211, %r210;
	shl.b32 	%r214, %r205, 10;
	add.s32 	%r215, %r212, %r214;
	mov.b32 	%r216, 0;
	st.shared.u32 	[%r215+640], %r216;
	bra.uni 	$L__BB0_19;
$L__BB0_18:
	ld.param.u64 	%rd132, [_Z21matmul_register_tiledPKfS0_Pfi_param_0];
	add.s32 	%r217, %r2, %r37;
	mov.u32 	%r219, %tid.x;
	add.s32 	%r220, %r51, %r219;
	add.s32 	%r221, %r217, %r220;
	cvta.to.global.u64 	%rd29, %rd132;
	mul.wide.s32 	%rd30, %r221, 4;
	add.s64 	%rd31, %rd29, %rd30;
	ld.global.f32 	%f268, [%rd31];
	shl.b32 	%r222, %r219, 2;
	mov.u32 	%r223, _ZZ21matmul_register_tiledPKfS0_PfiE2As;
	add.s32 	%r224, %r223, %r222;
	mov.u32 	%r225, %tid.y;
	shl.b32 	%r226, %r225, 10;
	add.s32 	%r227, %r224, %r226;
	st.shared.f32 	[%r227+640], %f268;
$L__BB0_19:
	mov.u32 	%r229, %tid.x;
	add.s32 	%r230, %r51, %r229;
	setp.lt.s32 	%p20, %r230, %r37;
	mov.u32 	%r234, %tid.y;
	shl.b32 	%r235, %r234, 3;
	add.s32 	%r236, %r204, %r235;
	or.b32  	%r237, %r236, 6;
	setp.lt.u32 	%p21, %r237, %r37;
	and.pred  	%p22, %p21, %p20;
	@%p22 bra 	$L__BB0_21;
	shl.b32 	%r239, %r229, 2;
	mov.u32 	%r240, _ZZ21matmul_register_tiledPKfS0_PfiE2As;
	add.s32 	%r241, %r240, %r239;
	shl.b32 	%r243, %r234, 10;
	add.s32 	%r244, %r241, %r243;
	mov.b32 	%r245, 0;
	st.shared.u32 	[%r244+768], %r245;
	bra.uni 	$L__BB0_22;
$L__BB0_21:
	ld.param.u64 	%rd133, [_Z21matmul_register_tiledPKfS0_Pfi_param_0];
	add.s32 	%r246, %r2, %r37;
	add.s32 	%r247, %r246, %r37;
	mov.u32 	%r249, %tid.x;
	add.s32 	%r250, %r51, %r249;
	add.s32 	%r251, %r247, %r250;
	cvta.to.global.u64 	%rd32, %rd133;
	mul.wide.s32 	%rd33, %r251, 4;
	add.s64 	%rd34, %rd32, %rd33;
	ld.global.f32 	%f269, [%rd34];
	shl.b32 	%r252, %r249, 2;
	mov.u32 	%r253, _ZZ21matmul_register_tiledPKfS0_PfiE2As;
	add.s32 	%r254, %r253, %r252;
	mov.u32 	%r255, %tid.y;
	shl.b32 	%r256, %r255, 10;
	add.s32 	%r257, %r254, %r256;
	st.shared.f32 	[%r257+768], %f269;
$L__BB0_22:
	add.s32 	%r260, %r51, %r229;
	setp.lt.s32 	%p23, %r260, %r37;
	mov.u32 	%r262, %ctaid.y;
	shl.b32 	%r263, %r262, 5;
	mov.u32 	%r264, %tid.y;
	shl.b32 	%r265, %r264, 3;
	add.s32 	%r266, %r263, %r265;
	or.b32  	%r267, %r266, 7;
	setp.lt.u32 	%p24, %r267, %r37;
	and.pred  	%p25, %p24, %p23;
	@%p25 bra 	$L__BB0_24;
	shl.b32 	%r269, %r229, 2;
	mov.u32 	%r270, _ZZ21matmul_register_tiledPKfS0_PfiE2As;
	add.s32 	%r271, %r270, %r269;
	shl.b32 	%r273, %r264, 10;
	add.s32 	%r274, %r271, %r273;
	mov.b32 	%r275, 0;
	st.shared.u32 	[%r274+896], %r275;
	bra.uni 	$L__BB0_25;
$L__BB0_24:
	ld.param.u64 	%rd134, [_Z21matmul_register_tiledPKfS0_Pfi_param_0];
	add.s32 	%r276, %r2, %r37;
	add.s32 	%r277, %r276, %r37;
	add.s32 	%r278, %r277, %r37;
	shl.b32 	%r279, %r669, 5;
	add.s32 	%r281, %r279, %r229;
	add.s32 	%r282, %r278, %r281;
	cvta.to.global.u64 	%rd35, %rd134;
	mul.wide.s32 	%rd36, %r282, 4;
	add.s64 	%rd37, %rd35, %rd36;
	ld.global.f32 	%f270, [%rd37];
	shl.b32 	%r283, %r229, 2;
	mov.u32 	%r284, _ZZ21matmul_register_tiledPKfS0_PfiE2As;
	add.s32 	%r285, %r284, %r283;
	mov.u32 	%r286, %tid.y;
	shl.b32 	%r287, %r286, 10;
	add.s32 	%r288, %r285, %r287;
	st.shared.f32 	[%r288+896], %f270;
$L__BB0_25:
	mov.u32 	%r289, %ctaid.x;
	shl.b32 	%r290, %r289, 5;
	shl.b32 	%r292, %r229, 3;
	add.s32 	%r293, %r290, %r292;
	shl.b32 	%r294, %r669, 5;
	add.s32 	%r296, %r294, %r264;
	max.s32 	%r297, %r296, %r293;
	setp.ge.s32 	%p26, %r297, %r37;
	mov.f32 	%f360, 0f00000000;
	@%p26 bra 	$L__BB0_27;
	ld.param.u64 	%rd135, [_Z21matmul_register_tiledPKfS0_Pfi_param_1];
	mov.u32 	%r299, %tid.y;
	add.s32 	%r300, %r294, %r299;
	mad.lo.s32 	%r301, %r300, %r37, %r293;
	cvta.to.global.u64 	%rd38, %rd135;
	mul.wide.s32 	%rd39, %r301, 4;
	add.s64 	%rd40, %rd38, %rd39;
	ld.global.f32 	%f360, [%rd40];
$L__BB0_27:
	mov.u32 	%r303, %tid.y;
	add.s32 	%r304, %r294, %r303;
	mov.u32 	%r305, %ctaid.x;
	shl.b32 	%r306, %r305, 5;
	mov.u32 	%r307, %tid.x;
	shl.b32 	%r308, %r307, 3;
	add.s32 	%r309, %r306, %r308;
	add.s32 	%r310, %r309, 1;
	shl.b32 	%r311, %r303, 7;
	mov.u32 	%r312, _ZZ21matmul_register_tiledPKfS0_PfiE2Bs;
	add.s32 	%r313, %r312, %r311;
	shl.b32 	%r314, %r307, 5;
	add.s32 	%r315, %r313, %r314;
	st.shared.f32 	[%r315], %f360;
	max.s32 	%r316, %r304, %r310;
	setp.lt.s32 	%p27, %r316, %r37;
	@%p27 bra 	$L__BB0_29;
	mov.b32 	%r324, 0;
	st.shared.u32 	[%r315+4], %r324;
	bra.uni 	$L__BB0_30;
$L__BB0_29:
	ld.param.u64 	%rd136, [_Z21matmul_register_tiledPKfS0_Pfi_param_1];
	cvta.to.global.u64 	%rd41, %rd136;
	cvt.s64.s32 	%rd42, %r309;
	shl.b32 	%r325, %r669, 5;
	mov.u32 	%r326, %tid.y;
	add.s32 	%r327, %r325, %r326;
	mul.lo.s32 	%r328, %r327, %r37;
	cvt.s64.s32 	%rd43, %r328;
	add.s64 	%rd44, %rd42, %rd43;
	shl.b64 	%rd45, %rd44, 2;
	add.s64 	%rd46, %rd41, %rd45;
	ld.global.f32 	%f272, [%rd46+4];
	shl.b32 	%r329, %r326, 7;
	mov.u32 	%r330, _ZZ21matmul_register_tiledPKfS0_PfiE2Bs;
	add.s32 	%r331, %r330, %r329;
	mov.u32 	%r332, %tid.x;
	shl.b32 	%r333, %r332, 5;
	add.s32 	%r334, %r331, %r333;
	st.shared.f32 	[%r334+4], %f272;
$L__BB0_30:
	shl.b32 	%r335, %r669, 5;
	mov.u32 	%r336, %tid.y;
	add.s32 	%r337, %r335, %r336;
	add.s32 	%r338, %r309, 2;
	max.s32 	%r339, %r337, %r338;
	setp.lt.s32 	%p28, %r339, %r37;
	@%p28 bra 	$L__BB0_32;
	shl.b32 	%r341, %r336, 7;
	mov.u32 	%r342, _ZZ21matmul_register_tiledPKfS0_PfiE2Bs;
	add.s32 	%r343, %r342, %r341;
	mov.u32 	%r344, %tid.x;
	shl.b32 	%r345, %r344, 5;
	add.s32 	%r346, %r343, %r345;
	mov.b32 	%r347, 0;
	st.shared.u32 	[%r346+8], %r347;
	bra.uni 	$L__BB0_33;
$L__BB0_32:
	ld.param.u64 	%rd137, [_Z21matmul_register_tiledPKfS0_Pfi_param_1];
	cvta.to.global.u64 	%rd47, %rd137;
	cvt.s64.s32 	%rd48, %r309;
	shl.b32 	%r348, %r669, 5;
	mov.u32 	%r349, %tid.y;
	add.s32 	%r350, %r348, %r349;
	mul.lo.s32 	%r351, %r350, %r37;
	cvt.s64.s32 	%rd49, %r351;
	add.s64 	%rd50, %rd48, %rd49;
	shl.b64 	%rd51, %rd50, 2;
	add.s64 	%rd52, %rd47, %rd51;
	ld.global.f32 	%f273, [%rd52+8];
	shl.b32 	%r352, %r349, 7;
	mov.u32 	%r353, _ZZ21matmul_register_tiledPKfS0_PfiE2Bs;
	add.s32 	%r354, %r353, %r352;
	mov.u32 	%r355, %tid.x;
	shl.b32 	%r356, %r355, 5;
	add.s32 	%r357, %r354, %r356;
	st.shared.f32 	[%r357+8], %f273;
$L__BB0_33:
	shl.b32 	%r358, %r669, 5;
	mov.u32 	%r359, %tid.y;
	add.s32 	%r360, %r358, %r359;
	add.s32 	%r361, %r309, 3;
	max.s32 	%r362, %r360, %r361;
	setp.lt.s32 	%p29, %r362, %r37;
	@%p29 bra 	$L__BB0_35;
	shl.b32 	%r364, %r359, 7;
	mov.u32 	%r365, _ZZ21matmul_register_tiledPKfS0_PfiE2Bs;
	add.s32 	%r366, %r365, %r364;
	mov.u32 	%r367, %tid.x;
	shl.b32 	%r368, %r367, 5;
	add.s32 	%r369, %r366, %r368;
	mov.b32 	%r370, 0;
	st.shared.u32 	[%r369+12], %r370;
	bra.uni 	$L__BB0_36;
$L__BB0_35:
	ld.param.u64 	%rd138, [_Z21matmul_register_tiledPKfS0_Pfi_param_1];
	cvta.to.global.u64 	%rd53, %rd138;
	cvt.s64.s32 	%rd54, %r309;
	shl.b32 	%r371, %r669, 5;
	mov.u32 	%r372, %tid.y;
	add.s32 	%r373, %r371, %r372;
	mul.lo.s32 	%r374, %r373, %r37;
	cvt.s64.s32 	%rd55, %r374;
	add.s64 	%rd56, %rd54, %rd55;
	shl.b64 	%rd57, %rd56, 2;
	add.s64 	%rd58, %rd53, %rd57;
	ld.global.f32 	%f274, [%rd58+12];
	shl.b32 	%r375, %r372, 7;
	mov.u32 	%r376, _ZZ21matmul_register_tiledPKfS0_PfiE2Bs;
	add.s32 	%r377, %r376, %r375;
	mov.u32 	%r378, %tid.x;
	shl.b32 	%r379, %r378, 5;
	add.s32 	%r380, %r377, %r379;
	st.shared.f32 	[%r380+12], %f274;
$L__BB0_36:
	shl.b32 	%r381, %r669, 5;
	mov.u32 	%r382, %tid.y;
	add.s32 	%r383, %r381, %r382;
	add.s32 	%r384, %r309, 4;
	max.s32 	%r385, %r383, %r384;
	setp.lt.s32 	%p30, %r385, %r37;
	@%p30 bra 	$L__BB0_38;
	shl.b32 	%r387, %r382, 7;
	mov.u32 	%r388, _ZZ21matmul_register_tiledPKfS0_PfiE2Bs;
	add.s32 	%r389, %r388, %r387;
	mov.u32 	%r390, %tid.x;
	shl.b32 	%r391, %r390, 5;
	add.s32 	%r392, %r389, %r391;
	mov.b32 	%r393, 0;
	st.shared.u32 	[%r392+16], %r393;
	bra.uni 	$L__BB0_39;
$L__BB0_38:
	ld.param.u64 	%rd139, [_Z21matmul_register_tiledPKfS0_Pfi_param_1];
	cvta.to.global.u64 	%rd59, %rd139;
	cvt.s64.s32 	%rd60, %r309;
	shl.b32 	%r394, %r669, 5;
	mov.u32 	%r395, %tid.y;
	add.s32 	%r396, %r394, %r395;
	mul.lo.s32 	%r397, %r396, %r37;
	cvt.s64.s32 	%rd61, %r397;
	add.s64 	%rd62, %rd60, %rd61;
	shl.b64 	%rd63, %rd62, 2;
	add.s64 	%rd64, %rd59, %rd63;
	ld.global.f32 	%f275, [%rd64+16];
	shl.b32 	%r398, %r395, 7;
	mov.u32 	%r399, _ZZ21matmul_register_tiledPKfS0_PfiE2Bs;
	add.s32 	%r400, %r399, %r398;
	mov.u32 	%r401, %tid.x;
	shl.b32 	%r402, %r401, 5;
	add.s32 	%r403, %r400, %r402;
	st.shared.f32 	[%r403+16], %f275;
$L__BB0_39:
	shl.b32 	%r404, %r669, 5;
	mov.u32 	%r405, %tid.y;
	add.s32 	%r406, %r404, %r405;
	add.s32 	%r407, %r309, 5;
	max.s32 	%r408, %r406, %r407;
	setp.lt.s32 	%p31, %r408, %r37;
	@%p31 bra 	$L__BB0_41;
	shl.b32 	%r410, %r405, 7;
	mov.u32 	%r411, _ZZ21matmul_register_tiledPKfS0_PfiE2Bs;
	add.s32 	%r412, %r411, %r410;
	mov.u32 	%r413, %tid.x;
	shl.b32 	%r414, %r413, 5;
	add.s32 	%r415, %r412, %r414;
	mov.b32 	%r416, 0;
	st.shared.u32 	[%r415+20], %r416;
	bra.uni 	$L__BB0_42;
$L__BB0_41:
	ld.param.u64 	%rd140, [_Z21matmul_register_tiledPKfS0_Pfi_param_1];
	cvta.to.global.u64 	%rd65, %rd140;
	cvt.s64.s32 	%rd66, %r309;
	shl.b32 	%r417, %r669, 5;
	mov.u32 	%r418, %tid.y;
	add.s32 	%r419, %r417, %r418;
	mul.lo.s32 	%r420, %r419, %r37;
	cvt.s64.s32 	%rd67, %r420;
	add.s64 	%rd68, %rd66, %rd67;
	shl.b64 	%rd69, %rd68, 2;
	add.s64 	%rd70, %rd65, %rd69;
	ld.global.f32 	%f276, [%rd70+20];
	shl.b32 	%r421, %r418, 7;
	mov.u32 	%r422, _ZZ21matmul_register_tiledPKfS0_PfiE2Bs;
	add.s32 	%r423, %r422, %r421;
	mov.u32 	%r424, %tid.x;
	shl.b32 	%r425, %r424, 5;
	add.s32 	%r426, %r423, %r425;
	st.shared.f32 	[%r426+20], %f276;
$L__BB0_42:
	shl.b32 	%r427, %r669, 5;
	mov.u32 	%r428, %tid.y;
	add.s32 	%r429, %r427, %r428;
	add.s32 	%r430, %r309, 6;
	max.s32 	%r431, %r429, %r430;
	setp.lt.s32 	%p32, %r431, %r37;
	@%p32 bra 	$L__BB0_44;
	shl.b32 	%r433, %r428, 7;
	mov.u32 	%r434, _ZZ21matmul_register_tiledPKfS0_PfiE2Bs;
	add.s32 	%r435, %r434, %r433;
	mov.u32 	%r436, %tid.x;
	shl.b32 	%r437, %r436, 5;
	add.s32 	%r438, %r435, %r437;
	mov.b32 	%r439, 0;
	st.shared.u32 	[%r438+24], %r439;
	bra.uni 	$L__BB0_45;
$L__BB0_44:
	ld.param.u64 	%rd141, [_Z21matmul_register_tiledPKfS0_Pfi_param_1];
	cvta.to.global.u64 	%rd71, %rd141;
	cvt.s64.s32 	%rd72, %r309;
	shl.b32 	%r440, %r669, 5;
	mov.u32 	%r441, %tid.y;
	add.s32 	%r442, %r440, %r441;
	mul.lo.s32 	%r443, %r442, %r37;
	cvt.s64.s32 	%rd73, %r443;
	add.s64 	%rd74, %rd72, %rd73;
	shl.b64 	%rd75, %rd74, 2;
	add.s64 	%rd76, %rd71, %rd75;
	ld.global.f32 	%f277, [%rd76+24];
	shl.b32 	%r444, %r441, 7;
	mov.u32 	%r445, _ZZ21matmul_register_tiledPKfS0_PfiE2Bs;
	add.s32 	%r446, %r445, %r444;
	mov.u32 	%r447, %tid.x;
	shl.b32 	%r448, %r447, 5;
	add.s32 	%r449, %r446, %r448;
	st.shared.f32 	[%r449+24], %f277;
$L__BB0_45:
	shl.b32 	%r450, %r669, 5;
	mov.u32 	%r451, %tid.y;
	add.s32 	%r452, %r450, %r451;
	add.s32 	%r453, %r309, 7;
	max.s32 	%r454, %r452, %r453;
	setp.lt.s32 	%p33, %r454, %r37;
	@%p33 bra 	$L__BB0_47;
	shl.b32 	%r456, %r451, 7;
	mov.u32 	%r457, _ZZ21matmul_register_tiledPKfS0_PfiE2Bs;
	add.s32 	%r458, %r457, %r456;
	mov.u32 	%r459, %tid.x;
	shl.b32 	%r460, %r459, 5;
	add.s32 	%r461, %r458, %r460;
	mov.b32 	%r462, 0;
	st.shared.u32 	[%r461+28], %r462;
	bra.uni 	$L__BB0_48;
$L__BB0_47:
	ld.param.u64 	%rd142, [_Z21matmul_register_tiledPKfS0_Pfi_param_1];
	cvta.to.global.u64 	%rd77, %rd142;
	cvt.s64.s32 	%rd78, %r309;
	shl.b32 	%r463, %r669, 5;
	mov.u32 	%r464, %tid.y;
	add.s32 	%r465, %r463, %r464;
	mul.lo.s32 	%r466, %r465, %r37;
	cvt.s64.s32 	%rd79, %r466;
	add.s64 	%rd80, %rd78, %rd79;
	shl.b64 	%rd81, %rd80, 2;
	add.s64 	%rd82, %rd77, %rd81;
	ld.global.f32 	%f278, [%rd82+28];
	shl.b32 	%r467, %r464, 7;
	mov.u32 	%r468, _ZZ21matmul_register_tiledPKfS0_PfiE2Bs;
	add.s32 	%r469, %r468, %r467;
	mov.u32 	%r470, %tid.x;
	shl.b32 	%r471, %r470, 5;
	add.s32 	%r472, %r469, %r471;
	st.shared.f32 	[%r472+28], %f278;
$L__BB0_48:
	mov.u32 	%r474, %tid.y;
	shl.b32 	%r475, %r474, 10;
	mov.u32 	%r476, _ZZ21matmul_register_tiledPKfS0_PfiE2As;
	add.s32 	%r477, %r475, %r476;
	add.s32 	%r670, %r477, 512;
	bar.sync 	0;
	mov.b32 	%r671, 16;
$L__BB0_49:
	mov.u32 	%r478, %tid.x;
	shl.b32 	%r479, %r478, 5;
	mov.u32 	%r480, _ZZ21matmul_register_tiledPKfS0_PfiE2Bs;
	add.s32 	%r481, %r480, %r479;
	add.s32 	%r482, %r481, %r671;
	ld.shared.f32 	%f279, [%r670+-512];
	ld.shared.f32 	%f280, [%r482+-16];
	fma.rn.f32 	%f424, %f279, %f280, %f424;
	ld.shared.f32 	%f281, [%r482+-12];
	fma.rn.f32 	%f423, %f279, %f281, %f423;
	ld.shared.f32 	%f282, [%r482+-8];
	fma.rn.f32 	%f422, %f279, %f282, %f422;
	ld.shared.f32 	%f283, [%r482+-4];
	fma.rn.f32 	%f421, %f279, %f283, %f421;
	ld.shared.f32 	%f284, [%r482];
	fma.rn.f32 	%f420, %f279, %f284, %f420;
	ld.shared.f32 	%f285, [%r482+4];
	fma.rn.f32 	%f419, %f279, %f285, %f419;
	ld.shared.f32 	%f286, [%r482+8];
	fma.rn.f32 	%f418, %f279, %f286, %f418;
	ld.shared.f32 	%f287, [%r482+12];
	fma.rn.f32 	%f417, %f279, %f287, %f417;
	ld.shared.f32 	%f288, [%r670+-384];
	fma.rn.f32 	%f416, %f288, %f280, %f416;
	fma.rn.f32 	%f415, %f288, %f281, %f415;
	fma.rn.f32 	%f414, %f288, %f282, %f414;
	fma.rn.f32 	%f413, %f288, %f283, %f413;
	fma.rn.f32 	%f412, %f288, %f284, %f412;
	fma.rn.f32 	%f411, %f288, %f285, %f411;
	fma.rn.f32 	%f410, %f288, %f286, %f410;
	fma.rn.f32 	%f409, %f288, %f287, %f409;
	ld.shared.f32 	%f289, [%r670+-256];
	fma.rn.f32 	%f408, %f289, %f280, %f408;
	fma.rn.f32 	%f407, %f289, %f281, %f407;
	fma.rn.f32 	%f406, %f289, %f282, %f406;
	fma.rn.f32 	%f405, %f289, %f283, %f405;
	fma.rn.f32 	%f404, %f289, %f284, %f404;
	fma.rn.f32 	%f403, %f289, %f285, %f403;
	fma.rn.f32 	%f402, %f289, %f286, %f402;
	fma.rn.f32 	%f401, %f289, %f287, %f401;
	ld.shared.f32 	%f290, [%r670+-128];
	fma.rn.f32 	%f400, %f290, %f280, %f400;
	fma.rn.f32 	%f399, %f290, %f281, %f399;
	fma.rn.f32 	%f398, %f290, %f282, %f398;
	fma.rn.f32 	%f397, %f290, %f283, %f397;
	fma.rn.f32 	%f396, %f290, %f284, %f396;
	fma.rn.f32 	%f395, %f290, %f285, %f395;
	fma.rn.f32 	%f394, %f290, %f286, %f394;
	fma.rn.f32 	%f393, %f290, %f287, %f393;
	ld.shared.f32 	%f291, [%r670];
	fma.rn.f32 	%f392, %f291, %f280, %f392;
	fma.rn.f32 	%f391, %f291, %f281, %f391;
	fma.rn.f32 	%f390, %f291, %f282, %f390;
	fma.rn.f32 	%f389, %f291, %f283, %f389;
	fma.rn.f32 	%f388, %f291, %f284, %f388;
	fma.rn.f32 	%f387, %f291, %f285, %f387;
	fma.rn.f32 	%f386, %f291, %f286, %f386;
	fma.rn.f32 	%f385, %f291, %f287, %f385;
	ld.shared.f32 	%f292, [%r670+128];
	fma.rn.f32 	%f384, %f292, %f280, %f384;
	fma.rn.f32 	%f383, %f292, %f281, %f383;
	fma.rn.f32 	%f382, %f292, %f282, %f382;
	fma.rn.f32 	%f381, %f292, %f283, %f381;
	fma.rn.f32 	%f380, %f292, %f284, %f380;
	fma.rn.f32 	%f379, %f292, %f285, %f379;
	fma.rn.f32 	%f378, %f292, %f286, %f378;
	fma.rn.f32 	%f377, %f292, %f287, %f377;
	ld.shared.f32 	%f293, [%r670+256];
	fma.rn.f32 	%f376, %f293, %f280, %f376;
	fma.rn.f32 	%f375, %f293, %f281, %f375;
	fma.rn.f32 	%f374, %f293, %f282, %f374;
	fma.rn.f32 	%f373, %f293, %f283, %f373;
	fma.rn.f32 	%f372, %f293, %f284, %f372;
	fma.rn.f32 	%f371, %f293, %f285, %f371;
	fma.rn.f32 	%f370, %f293, %f286, %f370;
	fma.rn.f32 	%f369, %f293, %f287, %f369;
	ld.shared.f32 	%f294, [%r670+384];
	fma.rn.f32 	%f368, %f294, %f280, %f368;
	fma.rn.f32 	%f367, %f294, %f281, %f367;
	fma.rn.f32 	%f366, %f294, %f282, %f366;
	fma.rn.f32 	%f365, %f294, %f283, %f365;
	fma.rn.f32 	%f364, %f294, %f284, %f364;
	fma.rn.f32 	%f363, %f294, %f285, %f363;
	fma.rn.f32 	%f362, %f294, %f286, %f362;
	fma.rn.f32 	%f361, %f294, %f287, %f361;
	add.s32 	%r671, %r671, 128;
	add.s32 	%r670, %r670, 4;
	setp.ne.s32 	%p34, %r671, 4112;
	@%p34 bra 	$L__BB0_49;
	bar.sync 	0;
	add.s32 	%r669, %r669, 1;
	add.s32 	%r483, %r37, 31;
	shr.u32 	%r484, %r483, 5;
	setp.ne.s32 	%p35, %r669, %r484;
	@%p35 bra 	$L__BB0_2;
$L__BB0_51:
	mov.u32 	%r485, %ctaid.y;
	shl.b32 	%r486, %r485, 5;
	mov.u32 	%r487, %tid.y;
	shl.b32 	%r488, %r487, 3;
	add.s32 	%r489, %r486, %r488;
	mul.lo.s32 	%r12, %r489, %r37;
	mov.u32 	%r490, %ctaid.x;
	shl.b32 	%r491, %r490, 5;
	mov.u32 	%r492, %tid.x;
	shl.b32 	%r493, %r492, 3;
	add.s32 	%r494, %r491, %r493;
	max.s32 	%r495, %r489, %r494;
	setp.ge.s32 	%p36, %r495, %r37;
	@%p36 bra 	$L__BB0_53;
	ld.param.u64 	%rd143, [_Z21matmul_register_tiledPKfS0_Pfi_param_2];
	add.s32 	%r496, %r494, %r12;
	cvta.to.global.u64 	%rd83, %rd143;
	mul.wide.s32 	%rd84, %r496, 4;
	add.s64 	%rd85, %rd83, %rd84;
	st.global.f32 	[%rd85], %f424;
$L__BB0_53:
	ld.param.u64 	%rd144, [_Z21matmul_register_tiledPKfS0_Pfi_param_2];
	add.s32 	%r14, %r494, 1;
	max.s32 	%r508, %r489, %r14;
	setp.ge.s32 	%p37, %r508, %r37;
	cvt.s64.s32 	%rd86, %r12;
	cvt.s64.s32 	%rd1, %r494;
	add.s64 	%rd87, %rd1, %rd86;
	cvta.to.global.u64 	%rd88, %rd144;
	shl.b64 	%rd89, %rd87, 2;
	add.s64 	%rd2, %rd88, %rd89;
	@%p37 bra 	$L__BB0_55;
	st.global.f32 	[%rd2+4], %f423;
$L__BB0_55:
	add.s32 	%r15, %r494, 2;
	max.s32 	%r520, %r489, %r15;
	setp.ge.s32 	%p38, %r520, %r37;
	@%p38 bra 	$L__BB0_57;
	st.global.f32 	[%rd2+8], %f422;
$L__BB0_57:
	add.s32 	%r16, %r494, 3;
	max.s32 	%r532, %r489, %r16;
	setp.ge.s32 	%p39, %r532, %r37;
	@%p39 bra 	$L__BB0_59;
	st.global.f32 	[%rd2+12], %f421;
$L__BB0_59:
	add.s32 	%r17, %r494, 4;
	max.s32 	%r544, %r489, %r17;
	setp.ge.s32 	%p40, %r544, %r37;
	@%p40 bra 	$L__BB0_61;
	st.global.f32 	[%rd2+16], %f420;
$L__BB0_61:
	add.s32 	%r18, %r494, 5;
	max.s32 	%r556, %r489, %r18;
	setp.ge.s32 	%p41, %r556, %r37;
	@%p41 bra 	$L__BB0_63;
	st.global.f32 	[%rd2+20], %f419;
$L__BB0_63:
	add.s32 	%r19, %r494, 6;
	max.s32 	%r568, %r489, %r19;
	setp.ge.s32 	%p42, %r568, %r37;
	@%p42 bra 	$L__BB0_65;
	st.global.f32 	[%rd2+24], %f418;
$L__BB0_65:
	add.s32 	%r20, %r494, 7;
	max.s32 	%r580, %r489, %r20;
	setp.ge.s32 	%p43, %r580, %r37;
	@%p43 bra 	$L__BB0_67;
	st.global.f32 	[%rd2+28], %f417;
$L__BB0_67:
	or.b32  	%r21, %r489, 1;
	add.s32 	%r22, %r12, %r37;
	max.s32 	%r592, %r21, %r494;
	setp.ge.s32 	%p44, %r592, %r37;
	@%p44 bra 	$L__BB0_69;
	ld.param.u64 	%rd145, [_Z21matmul_register_tiledPKfS0_Pfi_param_2];
	add.s32 	%r598, %r494, %r22;
	cvta.to.global.u64 	%rd90, %rd145;
	mul.wide.s32 	%rd91, %r598, 4;
	add.s64 	%rd92, %rd90, %rd91;
	st.global.f32 	[%rd92], %f416;
$L__BB0_69:
	ld.param.u64 	%rd146, [_Z21matmul_register_tiledPKfS0_Pfi_param_2];
	max.s32 	%r599, %r21, %r14;
	setp.ge.s32 	%p45, %r599, %r37;
	cvt.s64.s32 	%rd93, %r22;
	add.s64 	%rd94, %rd1, %rd93;
	cvta.to.global.u64 	%rd95, %rd146;
	shl.b64 	%rd96, %rd94, 2;
	add.s64 	%rd3, %rd95, %rd96;
	@%p45 bra 	$L__BB0_71;
	st.global.f32 	[%rd3+4], %f415;
$L__BB0_71:
	max.s32 	%r600, %r21, %r15;
	setp.ge.s32 	%p46, %r600, %r37;
	@%p46 bra 	$L__BB0_73;
	st.global.f32 	[%rd3+8], %f414;
$L__BB0_73:
	max.s32 	%r601, %r21, %r16;
	setp.ge.s32 	%p47, %r601, %r37;
	@%p47 bra 	$L__BB0_75;
	st.global.f32 	[%rd3+12], %f413;
$L__BB0_75:
	max.s32 	%r602, %r21, %r17;
	setp.ge.s32 	%p48, %r602, %r37;
	@%p48 bra 	$L__BB0_77;
	st.global.f32 	[%rd3+16], %f412;
$L__BB0_77:
	max.s32 	%r603, %r21, %r18;
	setp.ge.s32 	%p49, %r603, %r37;
	@%p49 bra 	$L__BB0_79;
	st.global.f32 	[%rd3+20], %f411;
$L__BB0_79:
	max.s32 	%r604, %r21, %r19;
	setp.ge.s32 	%p50, %r604, %r37;
	@%p50 bra 	$L__BB0_81;
	st.global.f32 	[%rd3+24], %f410;
$L__BB0_81:
	max.s32 	%r605, %r21, %r20;
	setp.ge.s32 	%p51, %r605, %r37;
	@%p51 bra 	$L__BB0_83;
	st.global.f32 	[%rd3+28], %f409;
$L__BB0_83:
	ld.param.u64 	%rd147, [_Z21matmul_register_tiledPKfS0_Pfi_param_2];
	cvta.to.global.u64 	%rd4, %rd147;
	or.b32  	%r25, %r489, 2;
	add.s32 	%r26, %r22, %r37;
	max.s32 	%r615, %r25, %r494;
	setp.ge.s32 	%p52, %r615, %r37;
	@%p52 bra 	$L__BB0_85;
	add.s32 	%r616, %r494, %r26;
	mul.wide.s32 	%rd97, %r616, 4;
	add.s64 	%rd98, %rd4, %rd97;
	st.global.f32 	[%rd98], %f408;
$L__BB0_85:
	max.s32 	%r617, %r25, %r14;
	setp.ge.s32 	%p53, %r617, %r37;
	cvt.s64.s32 	%rd99, %r26;
	add.s64 	%rd100, %rd1, %rd99;
	shl.b64 	%rd101, %rd100, 2;
	add.s64 	%rd5, %rd4, %rd101;
	@%p53 bra 	$L__BB0_87;
	st.global.f32 	[%rd5+4], %f407;
$L__BB0_87:
	max.s32 	%r618, %r25, %r15;
	setp.ge.s32 	%p54, %r618, %r37;
	@%p54 bra 	$L__BB0_89;
	st.global.f32 	[%rd5+8], %f406;
$L__BB0_89:
	max.s32 	%r619, %r25, %r16;
	setp.ge.s32 	%p55, %r619, %r37;
	@%p55 bra 	$L__BB0_91;
	st.global.f32 	[%rd5+12], %f405;
$L__BB0_91:
	max.s32 	%r620, %r25, %r17;
	setp.ge.s32 	%p56, %r620, %r37;
	@%p56 bra 	$L__BB0_93;
	st.global.f32 	[%rd5+16], %f404;
$L__BB0_93:
	max.s32 	%r621, %r25, %r18;
	setp.ge.s32 	%p57, %r621, %r37;
	@%p57 bra 	$L__BB0_95;
	st.global.f32 	[%rd5+20], %f403;
$L__BB0_95:
	max.s32 	%r622, %r25, %r19;
	setp.ge.s32 	%p58, %r622, %r37;
	@%p58 bra 	$L__BB0_97;
	st.global.f32 	[%rd5+24], %f402;
$L__BB0_97:
	max.s32 	%r623, %r25, %r20;
	setp.ge.s32 	%p59, %r623, %r37;
	@%p59 bra 	$L__BB0_99;
	st.global.f32 	[%rd5+28], %f401;
$L__BB0_99:
	add.s32 	%r27, %r489, 3;
	add.s32 	%r28, %r26, %r37;
	max.s32 	%r624, %r27, %r494;
	setp.ge.s32 	%p60, %r624, %r37;
	@%p60 bra 	$L__BB0_101;
	add.s32 	%r625, %r494, %r28;
	mul.wide.s32 	%rd102, %r625, 4;
	add.s64 	%rd103, %rd4, %rd102;
	st.global.f32 	[%rd103], %f400;
$L__BB0_101:
	max.s32 	%r626, %r27, %r14;
	setp.ge.s32 	%p61, %r626, %r37;
	cvt.s64.s32 	%rd104, %r28;
	add.s64 	%rd105, %rd1, %rd104;
	shl.b64 	%rd106, %rd105, 2;
	add.s64 	%rd6, %rd4, %rd106;
	@%p61 bra 	$L__BB0_103;
	st.global.f32 	[%rd6+4], %f399;
$L__BB0_103:
	max.s32 	%r627, %r27, %r15;
	setp.ge.s32 	%p62, %r627, %r37;
	@%p62 bra 	$L__BB0_105;
	st.global.f32 	[%rd6+8], %f398;
$L__BB0_105:
	max.s32 	%r628, %r27, %r16;
	setp.ge.s32 	%p63, %r628, %r37;
	@%p63 bra 	$L__BB0_107;
	st.global.f32 	[%rd6+12], %f397;
$L__BB0_107:
	max.s32 	%r629, %r27, %r17;
	setp.ge.s32 	%p64, %r629, %r37;
	@%p64 bra 	$L__BB0_109;
	st.global.f32 	[%rd6+16], %f396;
$L__BB0_109:
	max.s32 	%r630, %r27, %r18;
	setp.ge.s32 	%p65, %r630, %r37;
	@%p65 bra 	$L__BB0_111;
	st.global.f32 	[%rd6+20], %f395;
$L__BB0_111:
	max.s32 	%r631, %r27, %r19;
	setp.ge.s32 	%p66, %r631, %r37;
	@%p66 bra 	$L__BB0_113;
	st.global.f32 	[%rd6+24], %f394;
$L__BB0_113:
	max.s32 	%r632, %r27, %r20;
	setp.ge.s32 	%p67, %r632, %r37;
	@%p67 bra 	$L__BB0_115;
	st.global.f32 	[%rd6+28], %f393;
$L__BB0_115:
	add.s32 	%r29, %r489, 4;
	add.s32 	%r30, %r28, %r37;
	max.s32 	%r633, %r29, %r494;
	setp.ge.s32 	%p68, %r633, %r37;
	@%p68 bra 	$L__BB0_117;
	add.s32 	%r634, %r494, %r30;
	mul.wide.s32 	%rd107, %r634, 4;
	add.s64 	%rd108, %rd4, %rd107;
	st.global.f32 	[%rd108], %f392;
$L__BB0_117:
	max.s32 	%r635, %r29, %r14;
	setp.ge.s32 	%p69, %r635, %r37;
	cvt.s64.s32 	%rd109, %r30;
	add.s64 	%rd110, %rd1, %rd109;
	shl.b64 	%rd111, %rd110, 2;
	add.s64 	%rd7, %rd4, %rd111;
	@%p69 bra 	$L__BB0_119;
	st.global.f32 	[%rd7+4], %f391;
$L__BB0_119:
	max.s32 	%r636, %r29, %r15;
	setp.ge.s32 	%p70, %r636, %r37;
	@%p70 bra 	$L__BB0_121;
	st.global.f32 	[%rd7+8], %f390;
$L__BB0_121:
	max.s32 	%r637, %r29, %r16;
	setp.ge.s32 	%p71, %r637, %r37;
	@%p71 bra 	$L__BB0_123;
	st.global.f32 	[%rd7+12], %f389;
$L__BB0_123:
	max.s32 	%r638, %r29, %r17;
	setp.ge.s32 	%p72, %r638, %r37;
	@%p72 bra 	$L__BB0_125;
	st.global.f32 	[%rd7+16], %f388;
$L__BB0_125:
	max.s32 	%r639, %r29, %r18;
	setp.ge.s32 	%p73, %r639, %r37;
	@%p73 bra 	$L__BB0_127;
	st.global.f32 	[%rd7+20], %f387;
$L__BB0_127:
	max.s32 	%r640, %r29, %r19;
	setp.ge.s32 	%p74, %r640, %r37;
	@%p74 bra 	$L__BB0_129;
	st.global.f32 	[%rd7+24], %f386;
$L__BB0_129:
	max.s32 	%r641, %r29, %r20;
	setp.ge.s32 	%p75, %r641, %r37;
	@%p75 bra 	$L__BB0_131;
	st.global.f32 	[%rd7+28], %f385;
$L__BB0_131:
	add.s32 	%r31, %r489, 5;
	add.s32 	%r32, %r30, %r37;
	max.s32 	%r642, %r31, %r494;
	setp.ge.s32 	%p76, %r642, %r37;
	@%p76 bra 	$L__BB0_133;
	add.s32 	%r643, %r494, %r32;
	mul.wide.s32 	%rd112, %r643, 4;
	add.s64 	%rd113, %rd4, %rd112;
	st.global.f32 	[%rd113], %f384;
$L__BB0_133:
	max.s32 	%r644, %r31, %r14;
	setp.ge.s32 	%p77, %r644, %r37;
	cvt.s64.s32 	%rd114, %r32;
	add.s64 	%rd115, %rd1, %rd114;
	shl.b64 	%rd116, %rd115, 2;
	add.s64 	%rd8, %rd4, %rd116;
	@%p77 bra 	$L__BB0_135;
	st.global.f32 	[%rd8+4], %f383;
$L__BB0_135:
	max.s32 	%r645, %r31, %r15;
	setp.ge.s32 	%p78, %r645, %r37;
	@%p78 bra 	$L__BB0_137;
	st.global.f32 	[%rd8+8], %f382;
$L__BB0_137:
	max.s32 	%r646, %r31, %r16;
	setp.ge.s32 	%p79, %r646, %r37;
	@%p79 bra 	$L__BB0_139;
	st.global.f32 	[%rd8+12], %f381;
$L__BB0_139:
	max.s32 	%r647, %r31, %r17;
	setp.ge.s32 	%p80, %r647, %r37;
	@%p80 bra 	$L__BB0_141;
	st.global.f32 	[%rd8+16], %f380;
$L__BB0_141:
	max.s32 	%r648, %r31, %r18;
	setp.ge.s32 	%p81, %r648, %r37;
	@%p81 bra 	$L__BB0_143;
	st.global.f32 	[%rd8+20], %f379;
$L__BB0_143:
	max.s32 	%r649, %r31, %r19;
	setp.ge.s32 	%p82, %r649, %r37;
	@%p82 bra 	$L__BB0_145;
	st.global.f32 	[%rd8+24], %f378;
$L__BB0_145:
	max.s32 	%r650, %r31, %r20;
	setp.ge.s32 	%p83, %r650, %r37;
	@%p83 bra 	$L__BB0_147;
	st.global.f32 	[%rd8+28], %f377;
$L__BB0_147:
	add.s32 	%r33, %r489, 6;
	add.s32 	%r34, %r32, %r37;
	max.s32 	%r651, %r33, %r494;
	setp.ge.s32 	%p84, %r651, %r37;
	@%p84 bra 	$L__BB0_149;
	add.s32 	%r652, %r494, %r34;
	mul.wide.s32 	%rd117, %r652, 4;
	add.s64 	%rd118, %rd4, %rd117;
	st.global.f32 	[%rd118], %f376;
$L__BB0_149:
	max.s32 	%r653, %r33, %r14;
	setp.ge.s32 	%p85, %r653, %r37;
	cvt.s64.s32 	%rd119, %r34;
	add.s64 	%rd120, %rd1, %rd119;
	shl.b64 	%rd121, %rd120, 2;
	add.s64 	%rd9, %rd4, %rd121;
	@%p85 bra 	$L__BB0_151;
	st.global.f32 	[%rd9+4], %f375;
$L__BB0_151:
	max.s32 	%r654, %r33, %r15;
	setp.ge.s32 	%p86, %r654, %r37;
	@%p86 bra 	$L__BB0_153;
	st.global.f32 	[%rd9+8], %f374;
$L__BB0_153:
	max.s32 	%r655, %r33, %r16;
	setp.ge.s32 	%p87, %r655, %r37;
	@%p87 bra 	$L__BB0_155;
	st.global.f32 	[%rd9+12], %f373;
$L__BB0_155:
	max.s32 	%r656, %r33, %r17;
	setp.ge.s32 	%p88, %r656, %r37;
	@%p88 bra 	$L__BB0_157;
	st.global.f32 	[%rd9+16], %f372;
$L__BB0_157:
	max.s32 	%r657, %r33, %r18;
	setp.ge.s32 	%p89, %r657, %r37;
	@%p89 bra 	$L__BB0_159;
	st.global.f32 	[%rd9+20], %f371;
$L__BB0_159:
	max.s32 	%r658, %r33, %r19;
	setp.ge.s32 	%p90, %r658, %r37;
	@%p90 bra 	$L__BB0_161;
	st.global.f32 	[%rd9+24], %f370;
$L__BB0_161:
	max.s32 	%r659, %r33, %r20;
	setp.ge.s32 	%p91, %r659, %r37;
	@%p91 bra 	$L__BB0_163;
	st.global.f32 	[%rd9+28], %f369;
$L__BB0_163:
	add.s32 	%r35, %r489, 7;
	add.s32 	%r36, %r34, %r37;
	max.s32 	%r660, %r35, %r494;
	setp.ge.s32 	%p92, %r660, %r37;
	@%p92 bra 	$L__BB0_165;
	add.s32 	%r661, %r494, %r36;
	mul.wide.s32 	%rd122, %r661, 4;
	add.s64 	%rd123, %rd4, %rd122;
	st.global.f32 	[%rd123], %f368;
$L__BB0_165:
	max.s32 	%r662, %r35, %r14;
	setp.ge.s32 	%p93, %r662, %r37;
	cvt.s64.s32 	%rd124, %r36;
	add.s64 	%rd125, %rd1, %rd124;
	shl.b64 	%rd126, %rd125, 2;
	add.s64 	%rd10, %rd4, %rd126;
	@%p93 bra 	$L__BB0_167;
	st.global.f32 	[%rd10+4], %f367;
$L__BB0_167:
	max.s32 	%r663, %r35, %r15;
	setp.ge.s32 	%p94, %r663, %r37;
	@%p94 bra 	$L__BB0_169;
	st.global.f32 	[%rd10+8], %f366;
$L__BB0_169:
	max.s32 	%r664, %r35, %r16;
	setp.ge.s32 	%p95, %r664, %r37;
	@%p95 bra 	$L__BB0_171;
	st.global.f32 	[%rd10+12], %f365;
$L__BB0_171:
	max.s32 	%r665, %r35, %r17;
	setp.ge.s32 	%p96, %r665, %r37;
	@%p96 bra 	$L__BB0_173;
	st.global.f32 	[%rd10+16], %f364;
$L__BB0_173:
	max.s32 	%r666, %r35, %r18;
	setp.ge.s32 	%p97, %r666, %r37;
	@%p97 bra 	$L__BB0_175;
	st.global.f32 	[%rd10+20], %f363;
$L__BB0_175:
	max.s32 	%r667, %r35, %r19;
	setp.ge.s32 	%p98, %r667, %r37;
	@%p98 bra 	$L__BB0_177;
	st.global.f32 	[%rd10+24], %f362;
$L__BB0_177:
	max.s32 	%r668, %r35, %r20;
	setp.ge.s32 	%p99, %r668, %r37;
	@%p99 bra 	$L__BB0_179;
	st.global.f32 	[%rd10+28], %f361;
$L__BB0_179:
	ret;

}


// ===== COMPILED SASS (sm_100) =====

	.target	sm_100

	.elftype	@"ET_EXEC"


//--------------------- .note.nv.tkinfo           --------------------------
	.section	.note.nv.tkinfo,"",@"SHT_NOTE"
	.sectionflags	@"SHF_NOTE_NV_TKINFO"
	.tkinfo
        /*0018*/ 	.word	0x00000002
        /*0030*/ 	.string	""
        /*0030*/ 	.string	"ptxas"
        /*0030*/ 	.string	"Cuda compilation tools, release 13.0, V13.0.88"
        /*0030*/ 	.string	"Build cuda_13.0.r13.0/compiler.36424714_0"
        /*0030*/ 	.string	"-arch sm_100 -m 64 "



//--------------------- .note.nv.cuinfo           --------------------------
	.section	.note.nv.cuinfo,"",@"SHT_NOTE"
	.sectionflags	@"SHF_NOTE_NV_CUINFO"
        /*0018*/ 	.short	0x0002
        /*001a*/ 	.short	0x0064
        /*001c*/ 	.short	0x0082
	.zero		2


//--------------------- .nv.info                  --------------------------
	.section	.nv.info,"",@"SHT_CUDA_INFO"
	.align	4


	//----- nvinfo : EIATTR_REGCOUNT
	.align		4
        /*0000*/ 	.byte	0x04, 0x2f
        /*0002*/ 	.short	(.L_1 - .L_0)
	.align		4
.L_0:
        /*0004*/ 	.word	index@(_Z21matmul_register_tiledPKfS0_Pfi)
        /*0008*/ 	.word	0x00000060


	//----- nvinfo : EIATTR_FRAME_SIZE
	.align		4
.L_1:
        /*000c*/ 	.byte	0x04, 0x11
        /*000e*/ 	.short	(.L_3 - .L_2)
	.align		4
.L_2:
        /*0010*/ 	.word	index@(_Z21matmul_register_tiledPKfS0_Pfi)
        /*0014*/ 	.word	0x00000000


	//----- nvinfo : EIATTR_MIN_STACK_SIZE
	.align		4
.L_3:
        /*0018*/ 	.byte	0x04, 0x12
        /*001a*/ 	.short	(.L_5 - .L_4)
	.align		4
.L_4:
        /*001c*/ 	.word	index@(_Z21matmul_register_tiledPKfS0_Pfi)
        /*0020*/ 	.word	0x00000000
.L_5:


//--------------------- .nv.compat                --------------------------
	.section	.nv.compat,"",@"SHT_CUDA_COMPAT_INFO"
	.align	4
        /*0000*/ 	.byte	0x02, 0x09, 0x00, 0x00, 0x02, 0x02, 0x01, 0x00, 0x02, 0x05, 0x05, 0x00, 0x03, 0x07, 0x01, 0x01
        /*0010*/ 	.byte	0x02, 0x03, 0x00, 0x00, 0x02, 0x06, 0x01, 0x00, 0x04, 0x0b, 0x08, 0x00, 0x09, 0x00, 0x00, 0x00
        /*0020*/ 	.byte	0x00, 0x00, 0x00, 0x00


//--------------------- .nv.info._Z21matmul_register_tiledPKfS0_Pfi --------------------------
	.section	.nv.info._Z21matmul_register_tiledPKfS0_Pfi,"",@"SHT_CUDA_INFO"
	.sectionflags	@""
	.align	4


	//----- nvinfo : EIATTR_CUDA_API_VERSION
	.align		4
        /*0000*/ 	.byte	0x04, 0x37
        /*0002*/ 	.short	(.L_7 - .L_6)
.L_6:
        /*0004*/ 	.word	0x00000082


	//----- nvinfo : EIATTR_KPARAM_INFO
	.align		4
.L_7:
        /*0008*/ 	.byte	0x04, 0x17
        /*000a*/ 	.short	(.L_9 - .L_8)
.L_8:
        /*000c*/ 	.word	0x00000000
        /*0010*/ 	.short	0x0003
        /*0012*/ 	.short	0x0018
        /*0014*/ 	.byte	0x00, 0xf0, 0x11, 0x00


	//----- nvinfo : EIATTR_KPARAM_INFO
	.align		4
.L_9:
        /*0018*/ 	.byte	0x04, 0x17
        /*001a*/ 	.short	(.L_11 - .L_10)
.L_10:
        /*001c*/ 	.word	0x00000000
        /*0020*/ 	.short	0x0002
        /*0022*/ 	.short	0x0010
        /*0024*/ 	.byte	0x00, 0xf5, 0x21, 0x00


	//----- nvinfo : EIATTR_KPARAM_INFO
	.align		4
.L_11:
        /*0028*/ 	.byte	0x04, 0x17
        /*002a*/ 	.short	(.L_13 - .L_12)
.L_12:
        /*002c*/ 	.word	0x00000000
        /*0030*/ 	.short	0x0001
        /*0032*/ 	.short	0x0008
        /*0034*/ 	.byte	0x00, 0xf5, 0x21, 0x00


	//----- nvinfo : EIATTR_KPARAM_INFO
	.align		4
.L_13:
        /*0038*/ 	.byte	0x04, 0x17
        /*003a*/ 	.short	(.L_15 - .L_14)
.L_14:
        /*003c*/ 	.word	0x00000000
        /*0040*/ 	.short	0x0000
        /*0042*/ 	.short	0x0000
        /*0044*/ 	.byte	0x00, 0xf5, 0x21, 0x00


	//----- nvinfo : EIATTR_SPARSE_MMA_MASK
	.align		4
.L_15:
        /*0048*/ 	.byte	0x03, 0x50
        /*004a*/ 	.short	0x0000


	//----- nvinfo : EIATTR_MAXREG_COUNT
	.align		4
        /*004c*/ 	.byte	0x03, 0x1b
        /*004e*/ 	.short	0x00ff


	//----- nvinfo : EIATTR_NUM_BARRIERS
	.align		4
        /*0050*/ 	.byte	0x02, 0x4c
        /*0052*/ 	.byte	0x01
	.zero		1


	//----- nvinfo : EIATTR_MERCURY_ISA_VERSION
	.align		4
        /*0054*/ 	.byte	0x03, 0x5f
        /*0056*/ 	.short	0x0101


	//----- nvinfo : EIATTR_VRC_CTA_INIT_COUNT
	.align		4
        /*0058*/ 	.byte	0x02, 0x4a
	.zero		1
	.zero		1


	//----- nvinfo : EIATTR_EXIT_INSTR_OFFSETS
	.align		4
        /*005c*/ 	.byte	0x04, 0x1c
        /*005e*/ 	.short	(.L_17 - .L_16)


	//   ....[0]....
.L_16:
        /*0060*/ 	.word	0x00002640


	//   ....[1]....
        /*0064*/ 	.word	0x00002660


	//----- nvinfo : EIATTR_CBANK_PARAM_SIZE
	.align		4
.L_17:
        /*0068*/ 	.byte	0x03, 0x19
        /*006a*/ 	.short	0x001c


	//----- nvinfo : EIATTR_PARAM_CBANK
	.align		4
        /*006c*/ 	.byte	0x04, 0x0a
        /*006e*/ 	.short	(.L_19 - .L_18)
	.align		4
.L_18:
        /*0070*/ 	.word	index@(.nv.constant0._Z21matmul_register_tiledPKfS0_Pfi)
        /*0074*/ 	.short	0x0380
        /*0076*/ 	.short	0x001c


	//----- nvinfo : EIATTR_SW_WAR
	.align		4
.L_19:
        /*0078*/ 	.byte	0x04, 0x36
        /*007a*/ 	.short	(.L_21 - .L_20)
.L_20:
        /*007c*/ 	.word	0x00000008
.L_21:


//--------------------- .nv.callgraph             --------------------------
	.section	.nv.callgraph,"",@"SHT_CUDA_CALLGRAPH"
	.align	4
	.sectionentsize	8
	.align		4
        /*0000*/ 	.word	0x00000000
	.align		4
        /*0004*/ 	.word	0xffffffff
	.align		4
        /*0008*/ 	.word	0x00000000
	.align		4
        /*000c*/ 	.word	0xfffffffe
	.align		4
        /*0010*/ 	.word	0x00000000
	.align		4
        /*0014*/ 	.word	0xfffffffd
	.align		4
        /*0018*/ 	.word	0x00000000
	.align		4
        /*001c*/ 	.word	0xfffffffc


//--------------------- .text._Z21matmul_register_tiledPKfS0_Pfi --------------------------
	.section	.text._Z21matmul_register_tiledPKfS0_Pfi,"ax",@progbits
	.align	128
        .global         _Z21matmul_register_tiledPKfS0_Pfi
        .type           _Z21matmul_register_tiledPKfS0_Pfi,@function
        .size           _Z21matmul_register_tiledPKfS0_Pfi,(.L_x_4 - _Z21matmul_register_tiledPKfS0_Pfi)
        .other          _Z21matmul_register_tiledPKfS0_Pfi,@"STO_CUDA_ENTRY STV_DEFAULT"
_Z21matmul_register_tiledPKfS0_Pfi:
.text._Z21matmul_register_tiledPKfS0_Pfi:
[----:B------:R-:W-:Y:S01]  /*0000*/  LDC R1, c[0x0][0x37c] ;  /* 0x0000df00ff017b82 */ /* 0x000fe20000000800 */
[----:B------:R-:W0:Y:S01]  /*0010*/  S2R R25, SR_CTAID.Y ;  /* 0x0000000000197919 */ /* 0x000e220000002600 */
[----:B------:R-:W1:Y:S01]  /*0020*/  LDCU UR10, c[0x0][0x398] ;  /* 0x00007300ff0a77ac */ /* 0x000e620008000800 */
[----:B------:R-:W-:Y:S02]  /*0030*/  CS2R R2, SRZ ;  /* 0x0000000000027805 */ /* 0x000fe4000001ff00 */
[----:B------:R-:W-:Y:S01]  /*0040*/  CS2R R4, SRZ ;  /* 0x0000000000047805 */ /* 0x000fe2000001ff00 */
[----:B------:R-:W0:Y:S01]  /*0050*/  S2R R0, SR_TID.Y ;  /* 0x0000000000007919 */ /* 0x000e220000002200 */
[----:B------:R-:W-:Y:S02]  /*0060*/  CS2R R6, SRZ ;  /* 0x0000000000067805 */ /* 0x000fe4000001ff00 */
[----:B------:R-:W-:Y:S02]  /*0070*/  CS2R R8, SRZ ;  /* 0x0000000000087805 */ /* 0x000fe4000001ff00 */
[----:B------:R-:W-:-:S02]  /*0080*/  CS2R R10, SRZ ;  /* 0x00000000000a7805 */ /* 0x000fc4000001ff00 */
[----:B------:R-:W-:Y:S02]  /*0090*/  CS2R R12, SRZ ;  /* 0x00000000000c7805 */ /* 0x000fe4000001ff00 */
[----:B------:R-:W-:Y:S02]  /*00a0*/  CS2R R14, SRZ ;  /* 0x00000000000e7805 */ /* 0x000fe4000001ff00 */
[----:B------:R-:W-:Y:S02]  /*00b0*/  CS2R R16, SRZ ;  /* 0x0000000000107805 */ /* 0x000fe4000001ff00 */
[----:B------:R-:W-:Y:S02]  /*00c0*/  CS2R R18, SRZ ;  /* 0x0000000000127805 */ /* 0x000fe4000001ff00 */
[----:B------:R-:W-:Y:S02]  /*00d0*/  CS2R R20, SRZ ;  /* 0x0000000000147805 */ /* 0x000fe4000001ff00 */
[----:B------:R-:W-:-:S02]  /*00e0*/  CS2R R22, SRZ ;  /* 0x0000000000167805 */ /* 0x000fc4000001ff00 */
[----:B------:R-:W-:Y:S02]  /*00f0*/  CS2R R32, SRZ ;  /* 0x0000000000207805 */ /* 0x000fe4000001ff00 */
[----:B------:R-:W-:Y:S02]  /*0100*/  CS2R R34, SRZ ;  /* 0x0000000000227805 */ /* 0x000fe4000001ff00 */
[----:B------:R-:W-:Y:S02]  /*0110*/  CS2R R36, SRZ ;  /* 0x0000000000247805 */ /* 0x000fe4000001ff00 */
[----:B------:R-:W-:Y:S02]  /*0120*/  CS2R R38, SRZ ;  /* 0x0000000000267805 */ /* 0x000fe4000001ff00 */
[----:B------:R-:W-:Y:S01]  /*0130*/  CS2R R40, SRZ ;  /* 0x0000000000287805 */ /* 0x000fe2000001ff00 */
[----:B-1----:R-:W-:Y:S01]  /*0140*/  UISETP.GE.AND UP0, UPT, UR10, 0x1, UPT ;  /* 0x000000010a00788c */ /* 0x002fe2000bf06270 */
        /* <DEDUP_REMOVED lines=15> */
[----:B------:R-:W-:Y:S01]  /*0240*/  CS2R R72, SRZ ;  /* 0x0000000000487805 */ /* 0x000fe2000001ff00 */
[----:B0-----:R-:W-:Y:S01]  /*0250*/  IMAD R74, R25, 0x4, R0 ;  /* 0x00000004194a7824 */ /* 0x001fe200078e0200 */
[----:B------:R-:W0:Y:S01]  /*0260*/  LDCU.64 UR8, c[0x0][0x358] ;  /* 0x00006b00ff0877ac */ /* 0x000e220008000a00 */
[----:B------:R-:W-:Y:S05]  /*0270*/  BRA.U !UP0, `(.L_x_0) ;  /* 0x0000001108a07547 */ /* 0x000fea000b800000 */
[----:B------:R-:W1:Y:S01]  /*0280*/  S2R R75, SR_TID.X ;  /* 0x00000000004b7919 */ /* 0x000e620000002100 */
[----:B------:R-:W-:Y:S01]  /*0290*/  IMAD.SHL.U32 R76, R74, 0x8, RZ ;  /* 0x000000084a4c7824 */ /* 0x000fe200078e00ff */
[----:B------:R-:W-:Y:S01]  /*02a0*/  UMOV UR4, URZ ;  /* 0x000000ff00047c82 */ /* 0x000fe20008000000 */
[----:B------:R-:W-:Y:S02]  /*02b0*/  IMAD.U32 R25, RZ, RZ, UR10 ;  /* 0x0000000aff197e24 */ /* 0x000fe4000f8e00ff */
[C---:B------:R-:W-:Y:S02]  /*02c0*/  VIADD R77, R76.reuse, 0x1 ;  /* 0x000000014c4d7836 */ /* 0x040fe40000000000 */
[----:B------:R-:W-:-:S04]  /*02d0*/  IMAD R2, R76, R25, UR10 ;  /* 0x0000000a4c027e24 */ /* 0x000fc8000f8e0219 */
[----:B------:R-:W-:Y:S02]  /*02e0*/  IMAD R78, R25, 0x2, R2 ;  /* 0x00000002194e7824 */ /* 0x000fe400078e0202 */
[----:B------:R-:W-:Y:S02]  /*02f0*/  IMAD.MOV.U32 R2, RZ, RZ, RZ ;  /* 0x000000ffff027224 */ /* 0x000fe400078e00ff */
[----:B------:R-:W-:-:S07]  /*0300*/  VIADD R78, R78, UR10 ;  /* 0x0000000a4e4e7c36 */ /* 0x000fce0008000000 */
.L_x_2:
[----:B------:R-:W2:Y:S01]  /*0310*/  S2UR UR6, SR_CgaCtaId ;  /* 0x00000000000679c3 */ /* 0x000ea20000008800 */
[----:B------:R-:W3:Y:S01]  /*0320*/  LDCU UR10, c[0x0][0x398] ;  /* 0x00007300ff0a77ac */ /* 0x000ee20008000800 */
[----:B------:R-:W4:Y:S01]  /*0330*/  S2R R24, SR_TID.Y ;  /* 0x0000000000187919 */ /* 0x000f220000002200 */
[----:B------:R-:W-:Y:S01]  /*0340*/  IMAD.U32 R26, RZ, RZ, UR4 ;  /* 0x00000004ff1a7e24 */ /* 0x000fe2000f8e00ff */
[----:B------:R-:W-:Y:S01]  /*0350*/  UMOV UR5, 0x400 ;  /* 0x0000040000057882 */ /* 0x000fe20000000000 */
[----:B------:R-:W5:Y:S02]  /*0360*/  S2R R27, SR_CTAID.Y ;  /* 0x00000000001b7919 */ /* 0x000f640000002600 */
[----:B-1----:R-:W-:-:S05]  /*0370*/  IMAD R91, R26, 0x20, R75 ;  /* 0x000000201a5b7824 */ /* 0x002fca00078e024b */
[C---:B---3--:R-:W-:Y:S01]  /*0380*/  ISETP.GE.AND P4, PT, R91.reuse, UR10, PT ;  /* 0x0000000a5b007c0c */ /* 0x048fe2000bf86270 */
[----:B------:R-:W-:Y:S01]  /*0390*/  IMAD.U32 R29, RZ, RZ, UR10 ;  /* 0x0000000aff1d7e24 */ /* 0x000fe2000f8e00ff */
[----:B------:R-:W-:Y:S02]  /*03a0*/  ISETP.GE.AND P0, PT, R91, UR10, PT ;  /* 0x0000000a5b007c0c */ /* 0x000fe4000bf06270 */
[----:B------:R-:W-:Y:S01]  /*03b0*/  ISETP.LT.U32.AND P4, PT, R77, UR10, !P4 ;  /* 0x0000000a4d007c0c */ /* 0x000fe2000e781070 */
[----:B--2---:R-:W-:Y:S01]  /*03c0*/  ULEA UR7, UR6, UR5, 0x18 ;  /* 0x0000000506077291 */ /* 0x004fe2000f8ec0ff */
[----:B------:R-:W-:Y:S02]  /*03d0*/  ISETP.GE.U32.OR P1, PT, R76, UR10, P0 ;  /* 0x0000000a4c007c0c */ /* 0x000fe40008726470 */
[----:B------:R-:W-:-:S03]  /*03e0*/  ISETP.GE.AND P0, PT, R91, UR10, PT ;  /* 0x0000000a5b007c0c */ /* 0x000fc6000bf06270 */
[----:B------:R-:W-:-:S05]  /*03f0*/  LEA R75, R75, UR7, 0x2 ;  /* 0x000000074b4b7c11 */ /* 0x000fca000f8e10ff */
[----:B------:R-:W-:Y:S02]  /*0400*/  IMAD R80, R0, 0x400, R75 ;  /* 0x0000040000507824 */ /* 0x000fe400078e024b */
[--C-:B----4-:R-:W-:Y:S01]  /*0410*/  @!P4 IMAD.MOV.U32 R0, RZ, RZ, R24.reuse ;  /* 0x000000ffff00c224 */ /* 0x110fe200078e0018 */
[----:B------:R-:W1:Y:S01]  /*0420*/  @!P1 LDC.64 R84, c[0x0][0x380] ;  /* 0x0000e000ff549b82 */ /* 0x000e620000000a00 */
[----:B------:R-:W-:Y:S02]  /*0430*/  @P4 IMAD.MOV.U32 R0, RZ, RZ, R24 ;  /* 0x000000ffff004224 */ /* 0x000fe400078e0018 */
[----:B------:R-:W-:Y:S02]  /*0440*/  @!P1 IMAD R75, R76, UR10, R91 ;  /* 0x0000000a4c4b9c24 */ /* 0x000fe4000f8e025b */
[C-C-:B-----5:R-:W-:Y:S02]  /*0450*/  IMAD R74, R27.reuse, 0x4, R0.reuse ;  /* 0x000000041b4a7824 */ /* 0x160fe400078e0200 */
[C---:B------:R-:W-:Y:S01]  /*0460*/  @P4 IMAD R28, R27.reuse, 0x4, R0 ;  /* 0x000000041b1c4824 */ /* 0x040fe200078e0200 */
[----:B------:R-:W2:Y:S01]  /*0470*/  @P4 LDC.64 R24, c[0x0][0x380] ;  /* 0x0000e000ff184b82 */ /* 0x000ea20000000a00 */
[----:B------:R-:W-:Y:S01]  /*0480*/  IMAD.SHL.U32 R27, R27, 0x20, RZ ;  /* 0x000000201b1b7824 */ /* 0x000fe200078e00ff */
[----:B------:R-:W-:Y:S01]  /*0490*/  LEA R26, R74, 0x2, 0x3 ;  /* 0x000000024a1a7811 */ /* 0x000fe200078e18ff */
[----:B------:R-:W-:Y:S01]  /*04a0*/  @P4 IMAD.SHL.U32 R76, R28, 0x8, RZ ;  /* 0x000000081c4c4824 */ /* 0x000fe200078e00ff */
[----:B------:R-:W-:Y:S01]  /*04b0*/  LEA R28, R74, 0x3, 0x3 ;  /* 0x000000034a1c7811 */ /* 0x000fe200078e18ff */
[----:B------:R-:W-:Y:S01]  /*04c0*/  IMAD R30, R0, 0x8, R27 ;  /* 0x00000008001e7824 */ /* 0x000fe200078e021b */
[----:B------:R-:W-:Y:S01]  /*04d0*/  ISETP.LT.U32.AND P6, PT, R26, UR10, !P0 ;  /* 0x0000000a1a007c0c */ /* 0x000fe2000c7c1070 */
[----:B------:R-:W-:Y:S01]  /*04e0*/  @P4 IMAD R26, R76, R29, UR10 ;  /* 0x0000000a4c1a4e24 */ /* 0x000fe2000f8e021d */
[----:B------:R-:W-:-:S03]  /*04f0*/  ISETP.LT.U32.AND P5, PT, R28, UR10, !P0 ;  /* 0x0000000a1c007c0c */ /* 0x000fc6000c7a1070 */
[----:B------:R-:W-:-:S08]  /*0500*/  @P4 IMAD.IADD R29, R26, 0x1, R91 ;  /* 0x000000011a1d4824 */ /* 0x000fd000078e025b */
[----:B------:R-:W3:Y:S01]  /*0510*/  @P6 LDC.64 R86, c[0x0][0x380] ;  /* 0x0000e000ff566b82 */ /* 0x000ee20000000a00 */
[----:B------:R-:W-:Y:S02]  /*0520*/  @P6 IMAD.SHL.U32 R76, R74, 0x8, RZ ;  /* 0x000000084a4c6824 */ /* 0x000fe400078e00ff */
[----:B--2---:R-:W-:-:S05]  /*0530*/  @P4 IMAD.WIDE R28, R29, 0x4, R24 ;  /* 0x000000041d1c4825 */ /* 0x004fca00078e0218 */
[----:B------:R-:W2:Y:S01]  /*0540*/  @P5 LDC.64 R26, c[0x0][0x380] ;  /* 0x0000e000ff1a5b82 */ /* 0x000ea20000000a00 */
[----:B------:R-:W-:Y:S01]  /*0550*/  VIADD R24, R30, 0x5 ;  /* 0x000000051e187836 */ /* 0x000fe20000000000 */
[----:B0-----:R0:W4:Y:S01]  /*0560*/  @P4 LDG.E R81, desc[UR8][R28.64] ;  /* 0x000000081c514981 */ /* 0x001122000c1e1900 */
[----:B------:R-:W-:-:S03]  /*0570*/  IMAD.U32 R25, RZ, RZ, UR10 ;  /* 0x0000000aff197e24 */ /* 0x000fc6000f8e00ff */
[----:B------:R-:W-:Y:S01]  /*0580*/  ISETP.LT.U32.AND P3, PT, R24, UR10, !P0 ;  /* 0x0000000a18007c0c */ /* 0x000fe2000c761070 */
[----:B------:R-:W-:Y:S02]  /*0590*/  @P6 IMAD R24, R76, R25, UR10 ;  /* 0x0000000a4c186e24 */ /* 0x000fe4000f8e0219 */
[----:B------:R-:W-:-:S03]  /*05a0*/  IMAD.U32 R31, RZ, RZ, UR10 ;  /* 0x0000000aff1f7e24 */ /* 0x000fc6000f8e00ff */
[----:B------:R-:W-:Y:S01]  /*05b0*/  @P6 IADD3 R25, PT, PT, R91, UR10, R24 ;  /* 0x0000000a5b196c10 */ /* 0x000fe2000fffe018 */
[----:B------:R-:W-:-:S04]  /*05c0*/  @P5 IMAD.SHL.U32 R76, R74, 0x8, RZ ;  /* 0x000000084a4c5824 */ /* 0x000fc800078e00ff */
[----:B---3--:R-:W-:Y:S02]  /*05d0*/  @P6 IMAD.WIDE R86, R25, 0x4, R86 ;  /* 0x0000000419566825 */ /* 0x008fe400078e0256 */
[----:B------:R-:W3:Y:S02]  /*05e0*/  @P3 LDC.64 R24, c[0x0][0x380] ;  /* 0x0000e000ff183b82 */ /* 0x000ee40000000a00 */
[----:B------:R-:W-:Y:S02]  /*05f0*/  @P5 IMAD R31, R76, R31, UR10 ;  /* 0x0000000a4c1f5e24 */ /* 0x000fe4000f8e021f */
[----:B------:R-:W5:Y:S02]  /*0600*/  @P6 LDG.E R87, desc[UR8][R86.64] ;  /* 0x0000000856576981 */ /* 0x000f64000c1e1900 */
[----:B------:R-:W-:-:S05]  /*0610*/  @P5 VIADD R82, R31, UR10 ;  /* 0x0000000a1f525c36 */ /* 0x000fca0008000000 */
[----:B0-----:R-:W-:-:S05]  /*0620*/  @P5 IADD3 R29, PT, PT, R91, UR10, R82 ;  /* 0x0000000a5b1d5c10 */ /* 0x001fca000fffe052 */
[----:B--2---:R-:W-:-:S04]  /*0630*/  @P5 IMAD.WIDE R26, R29, 0x4, R26 ;  /* 0x000000041d1a5825 */ /* 0x004fc800078e021a */
[----:B------:R-:W-:Y:S01]  /*0640*/  VIADD R30, R30, 0x6 ;  /* 0x000000061e1e7836 */ /* 0x000fe20000000000 */
[----:B------:R0:W2:Y:S01]  /*0650*/  @P5 LDG.E R29, desc[UR8][R26.64] ;  /* 0x000000081a1d5981 */ /* 0x0000a2000c1e1900 */
[----:B------:R-:W-:-:S03]  /*0660*/  @P3 IADD3 R31, PT, PT, R91, UR10, R78 ;  /* 0x0000000a5b1f3c10 */ /* 0x000fc6000fffe04e */
[----:B------:R-:W-:Y:S02]  /*0670*/  ISETP.LT.U32.AND P2, PT, R30, UR10, !P0 ;  /* 0x0000000a1e007c0c */ /* 0x000fe4000c741070 */
[----:B---3--:R-:W-:-:S05]  /*0680*/  @P3 IMAD.WIDE R30, R31, 0x4, R24 ;  /* 0x000000041f1e3825 */ /* 0x008fca00078e0218 */
[----:B------:R3:W2:Y:S06]  /*0690*/  @P3 LDG.E R83, desc[UR8][R30.64] ;  /* 0x000000081e533981 */ /* 0x0006ac000c1e1900 */
[----:B------:R-:W3:Y:S01]  /*06a0*/  @P2 LDC.64 R24, c[0x0][0x380] ;  /* 0x0000e000ff182b82 */ /* 0x000ee20000000a00 */
[----:B------:R-:W-:Y:S02]  /*06b0*/  IMAD.MOV.U32 R79, RZ, RZ, RZ ;  /* 0x000000ffff4f7224 */ /* 0x000fe400078e00ff */
[----:B-1----:R-:W-:Y:S01]  /*06c0*/  @!P1 IMAD.WIDE R84, R75, 0x4, R84 ;  /* 0x000000044b549825 */ /* 0x002fe200078e0254 */
[----:B------:R-:W-:-:S02]  /*06d0*/  LEA R28, R74, 0x4, 0x3 ;  /* 0x000000044a1c7811 */ /* 0x000fc400078e18ff */
[----:B0-----:R-:W-:Y:S02]  /*06e0*/  LEA R26, R74, 0x7, 0x3 ;  /* 0x000000074a1a7811 */ /* 0x001fe400078e18ff */
[----:B------:R0:W2:Y:S01]  /*06f0*/  @!P1 LDG.E R79, desc[UR8][R84.64] ;  /* 0x00000008544f9981 */ /* 0x0000a2000c1e1900 */
[----:B------:R-:W-:Y:S01]  /*0700*/  ISETP.LT.U32.AND P1, PT, R28, UR10, !P0 ;  /* 0x0000000a1c007c0c */ /* 0x000fe2000c721070 */
[----:B------:R-:W-:Y:S01]  /*0710*/  @P2 VIADD R28, R78, UR10 ;  /* 0x0000000a4e1c2c36 */ /* 0x000fe20008000000 */
[----:B------:R-:W-:-:S04]  /*0720*/  ISETP.LT.U32.AND P0, PT, R26, UR10, !P0 ;  /* 0x0000000a1a007c0c */ /* 0x000fc8000c701070 */
[----:B---3--:R-:W-:-:S07]  /*0730*/  @P2 IADD3 R31, PT, PT, R91, UR10, R28 ;  /* 0x0000000a5b1f2c10 */ /* 0x008fce000fffe01c */
[----:B------:R-:W1:Y:S01]  /*0740*/  @P1 LDC.64 R26, c[0x0][0x380] ;  /* 0x0000e000ff1a1b82 */ /* 0x000e620000000a00 */
[----:B------:R-:W-:-:S05]  /*0750*/  @P2 IMAD.WIDE R30, R31, 0x4, R24 ;  /* 0x000000041f1e2825 */ /* 0x000fca00078e0218 */
[----:B------:R-:W3:Y:S02]  /*0760*/  @P2 LDG.E R93, desc[UR8][R30.64] ;  /* 0x000000081e5d2981 */ /* 0x000ee4000c1e1900 */
[----:B------:R-:W1:Y:S01]  /*0770*/  @P0 LDC.64 R24, c[0x0][0x380] ;  /* 0x0000e000ff180b82 */ /* 0x000e620000000a00 */
[----:B0-----:R-:W-:-:S04]  /*0780*/  IMAD.U32 R85, RZ, RZ, UR10 ;  /* 0x0000000aff557e24 */ /* 0x001fc8000f8e00ff */
[----:B------:R-:W-:Y:S02]  /*0790*/  @P0 IMAD R28, R85, 0x2, R78 ;  /* 0x00000002551c0824 */ /* 0x000fe400078e024e */
[----:B------:R-:W-:-:S03]  /*07a0*/  @P1 IMAD.IADD R75, R78, 0x1, R91 ;  /* 0x000000014e4b1824 */ /* 0x000fc600078e025b */
[----:B------:R-:W-:Y:S01]  /*07b0*/  @P0 IADD3 R91, PT, PT, R91, UR10, R28 ;  /* 0x0000000a5b5b0c10 */ /* 0x000fe2000fffe01c */
[----:B-1----:R-:W-:-:S05]  /*07c0*/  @P1 IMAD.WIDE R26, R75, 0x4, R26 ;  /* 0x000000044b1a1825 */ /* 0x002fca00078e021a */
[----:B------:R0:W3:Y:S01]  /*07d0*/  @P1 LDG.E R89, desc[UR8][R26.64] ;  /* 0x000000081a591981 */ /* 0x0000e2000c1e1900 */
[----:B------:R-:W-:-:S05]  /*07e0*/  @P0 IMAD.WIDE R24, R91, 0x4, R24 ;  /* 0x000000045b180825 */ /* 0x000fca00078e0218 */
[----:B------:R1:W3:Y:S01]  /*07f0*/  @P0 LDG.E R91, desc[UR8][R24.64] ;  /* 0x00000008185b0981 */ /* 0x0002e2000c1e1900 */
[----:B------:R-:W0:Y:S01]  /*0800*/  S2R R75, SR_TID.X ;  /* 0x00000000004b7919 */ /* 0x000e220000002100 */
[----:B------:R-:W0:Y:S01]  /*0810*/  S2R R28, SR_CTAID.X ;  /* 0x00000000001c7919 */ /* 0x000e220000002500 */
[----:B------:R-:W-:-:S04]  /*0820*/  IMAD.U32 R85, RZ, RZ, UR4 ;  /* 0x00000004ff557e24 */ /* 0x000fc8000f8e00ff */
[----:B------:R-:W-:Y:S01]  /*0830*/  IMAD R85, R85, 0x20, R0 ;  /* 0x0000002055557824 */ /* 0x000fe200078e0200 */
[----:B------:R-:W-:Y:S01]  /*0840*/  @!P4 STS [R80+0x80], RZ ;  /* 0x000080ff5000c388 */ /* 0x000fe20000000800 */
[----:B0-----:R-:W-:-:S04]  /*0850*/  IMAD R28, R28, 0x4, R75 ;  /* 0x000000041c1c7824 */ /* 0x001fc800078e024b */
[----:B------:R-:W-:-:S05]  /*0860*/  IMAD.SHL.U32 R82, R28, 0x8, RZ ;  /* 0x000000081c527824 */ /* 0x000fca00078e00ff */
[C---:B------:R-:W-:Y:S02]  /*0870*/  VIMNMX R26, PT, PT, R82.reuse, R85, !PT ;  /* 0x00000055521a7248 */ /* 0x040fe40007fe0100 */
[C-C-:B-1----:R-:W-:Y:S01]  /*0880*/  VIADDMNMX R24, R82.reuse, 0x1, R85.reuse, !PT ;  /* 0x0000000152187846 */ /* 0x142fe20007800155 */
[----:B------:R-:W-:Y:S04]  /*0890*/  @!P6 STS [R80+0x100], RZ ;  /* 0x000100ff5000e388 */ /* 0x000fe80000000800 */
[----:B------:R-:W-:Y:S01]  /*08a0*/  @!P5 STS [R80+0x180], RZ ;  /* 0x000180ff5000d388 */ /* 0x000fe20000000800 */
[----:B------:R-:W-:-:S03]  /*08b0*/  VIADDMNMX R28, R82, 0x3, R85, !PT ;  /* 0x00000003521c7846 */ /* 0x000fc60007800155 */
[----:B------:R-:W-:Y:S04]  /*08c0*/  @!P3 STS [R80+0x280], RZ ;  /* 0x000280ff5000b388 */ /* 0x000fe80000000800 */
[----:B------:R-:W-:Y:S04]  /*08d0*/  @!P2 STS [R80+0x300], RZ ;  /* 0x000300ff5000a388 */ /* 0x000fe80000000800 */
[----:B------:R-:W-:Y:S04]  /*08e0*/  @!P1 STS [R80+0x200], RZ ;  /* 0x000200ff50009388 */ /* 0x000fe80000000800 */
[----:B------:R-:W-:Y:S04]  /*08f0*/  @!P0 STS [R80+0x380], RZ ;  /* 0x000380ff50008388 */ /* 0x000fe80000000800 */
[----:B----4-:R0:W-:Y:S01]  /*0900*/  @P4 STS [R80+0x80], R81 ;  /* 0x0000805150004388 */ /* 0x0101e20000000800 */
[----:B------:R-:W-:-:S13]  /*0910*/  ISETP.GE.AND P4, PT, R26, UR10, PT ;  /* 0x0000000a1a007c0c */ /* 0x000fda000bf86270 */
[----:B------:R-:W1:Y:S01]  /*0920*/  @!P4 LDC.64 R30, c[0x0][0x388] ;  /* 0x0000e200ff1ecb82 */ /* 0x000e620000000a00 */
[----:B-----5:R4:W-:Y:S01]  /*0930*/  @P6 STS [R80+0x100], R87 ;  /* 0x0001005750006388 */ /* 0x0209e20000000800 */
[----:B------:R-:W-:Y:S02]  /*0940*/  ISETP.GE.AND P6, PT, R24, UR10, PT ;  /* 0x0000000a18007c0c */ /* 0x000fe4000bfc6270 */
[----:B------:R-:W-:Y:S01]  /*0950*/  VIADDMNMX R24, R82, 0x2, R85, !PT ;  /* 0x0000000252187846 */ /* 0x000fe20007800155 */
[----:B------:R-:W-:-:S10]  /*0960*/  @!P4 IMAD R25, R85, UR10, R82 ;  /* 0x0000000a5519cc24 */ /* 0x000fd4000f8e0252 */
[----:B------:R-:W5:Y:S01]  /*0970*/  @!P6 LDC.64 R26, c[0x0][0x388] ;  /* 0x0000e200ff1aeb82 */ /* 0x000f620000000a00 */
[----:B--2---:R2:W-:Y:S01]  /*0980*/  @P5 STS [R80+0x180], R29 ;  /* 0x0001801d50005388 */ /* 0x0045e20000000800 */
[----:B------:R-:W-:Y:S01]  /*0990*/  ISETP.GE.AND P5, PT, R24, UR10, PT ;  /* 0x0000000a18007c0c */ /* 0x000fe2000bfa6270 */
[----:B0-----:R-:W-:Y:S02]  /*09a0*/  IMAD.MOV.U32 R81, RZ, RZ, RZ ;  /* 0x000000ffff517224 */ /* 0x001fe400078e00ff */
[----:B-1----:R-:W-:-:S04]  /*09b0*/  @!P4 IMAD.WIDE R30, R25, 0x4, R30 ;  /* 0x00000004191ec825 */ /* 0x002fc800078e021e */
[----:B----4-:R-:W-:Y:S01]  /*09c0*/  @!P6 IMAD R87, R85, UR10, RZ ;  /* 0x0000000a5557ec24 */ /* 0x010fe2000f8e02ff */
[----:B------:R0:W4:Y:S01]  /*09d0*/  @!P4 LDG.E R81, desc[UR8][R30.64] ;  /* 0x000000081e51c981 */ /* 0x000122000c1e1900 */
[----:B------:R-:W-:-:S04]  /*09e0*/  ISETP.GE.AND P4, PT, R28, UR10, PT ;  /* 0x0000000a1c007c0c */ /* 0x000fc8000bf86270 */
[----:B------:R-:W1:Y:S01]  /*09f0*/  @!P5 LDC.64 R24, c[0x0][0x388] ;  /* 0x0000e200ff18db82 */ /* 0x000e620000000a00 */
[----:B------:R-:W-:Y:S01]  /*0a00*/  @P3 STS [R80+0x280], R83 ;  /* 0x0002805350003388 */ /* 0x000fe20000000800 */
[----:B--2---:R-:W-:Y:S02]  /*0a10*/  @!P6 SHF.R.S32.HI R29, RZ, 0x1f, R87 ;  /* 0x0000001fff1de819 */ /* 0x004fe40000011457 */
[----:B------:R-:W-:-:S04]  /*0a20*/  @!P6 IADD3 R87, P3, PT, R82, R87, RZ ;  /* 0x000000575257e210 */ /* 0x000fc80007f7e0ff */
[----:B------:R-:W-:Y:S02]  /*0a30*/  @!P6 LEA.HI.X.SX32 R84, R82, R29, 0x1, P3 ;  /* 0x0000001d5254e211 */ /* 0x000fe400018f0eff */
[----:B-----5:R-:W-:Y:S01]  /*0a40*/  @!P6 LEA R28, P3, R87, R26, 0x2 ;  /* 0x0000001a571ce211 */ /* 0x020fe200078610ff */
[----:B------:R-:W-:-:S03]  /*0a50*/  @!P5 IMAD R26, R85, UR10, RZ ;  /* 0x0000000a551adc24 */ /* 0x000fc6000f8e02ff */
[----:B------:R-:W-:Y:S02]  /*0a60*/  @!P6 LEA.HI.X R29, R87, R27, R84, 0x2, P3 ;  /* 0x0000001b571de211 */ /* 0x000fe400018f1454 */
[----:B0-----:R-:W-:Y:S02]  /*0a70*/  @!P5 SHF.R.S32.HI R31, RZ, 0x1f, R26 ;  /* 0x0000001fff1fd819 */ /* 0x001fe4000001141a */
[C---:B------:R-:W-:Y:S02]  /*0a80*/  @!P5 IADD3 R84, P3, PT, R82.reuse, R26, RZ ;  /* 0x0000001a5254d210 */ /* 0x040fe40007f7e0ff */
[----:B------:R-:W0:Y:S02]  /*0a90*/  @!P4 LDC.64 R26, c[0x0][0x388] ;  /* 0x0000e200ff1acb82 */ /* 0x000e240000000a00 */
[----:B------:R-:W-:Y:S02]  /*0aa0*/  @!P5 LEA.HI.X.SX32 R31, R82, R31, 0x1, P3 ;  /* 0x0000001f521fd211 */ /* 0x000fe400018f0eff */
[----:B-1----:R-:W-:-:S02]  /*0ab0*/  @!P5 LEA R30, P3, R84, R24, 0x2 ;  /* 0x00000018541ed211 */ /* 0x002fc400078610ff */
[----:B------:R-:W-:Y:S02]  /*0ac0*/  VIADDMNMX R24, R82, 0x4, R85, !PT ;  /* 0x0000000452187846 */ /* 0x000fe40007800155 */
[----:B------:R-:W-:Y:S01]  /*0ad0*/  @!P5 LEA.HI.X R31, R84, R25, R31, 0x2, P3 ;  /* 0x00000019541fd211 */ /* 0x000fe200018f141f */
[----:B------:R-:W-:Y:S01]  /*0ae0*/  @!P4 IMAD R25, R85, UR10, RZ ;  /* 0x0000000a5519cc24 */ /* 0x000fe2000f8e02ff */
[----:B------:R-:W-:Y:S01]  /*0af0*/  ISETP.GE.AND P3, PT, R24, UR10, PT ;  /* 0x0000000a18007c0c */ /* 0x000fe2000bf66270 */
[----:B---3--:R1:W-:Y:S03]  /*0b00*/  @P2 STS [R80+0x300], R93 ;  /* 0x0003005d50002388 */ /* 0x0083e60000000800 */
[----:B------:R-:W-:Y:S02]  /*0b10*/  @!P4 SHF.R.S32.HI R87, RZ, 0x1f, R25 ;  /* 0x0000001fff57c819 */ /* 0x000fe40000011419 */
[C---:B------:R-:W-:Y:S01]  /*0b20*/  @!P4 IADD3 R25, P2, PT, R82.reuse, R25, RZ ;  /* 0x000000195219c210 */ /* 0x040fe20007f5e0ff */
[----:B------:R-:W2:Y:S03]  /*0b30*/  @!P5 LDG.E R31, desc[UR8][R30.64+0x8] ;  /* 0x000008081e1fd981 */ /* 0x000ea6000c1e1900 */
[----:B------:R-:W-:-:S02]  /*0b40*/  @!P4 LEA.HI.X.SX32 R24, R82, R87, 0x1, P2 ;  /* 0x000000575218c211 */ /* 0x000fc400010f0eff */
[----:B0-----:R-:W-:-:S04]  /*0b50*/  @!P4 LEA R86, P2, R25, R26, 0x2 ;  /* 0x0000001a1956c211 */ /* 0x001fc800078410ff */
[----:B------:R-:W-:Y:S02]  /*0b60*/  @!P4 LEA.HI.X R87, R25, R27, R24, 0x2, P2 ;  /* 0x0000001b1957c211 */ /* 0x000fe400010f1418 */
[----:B------:R-:W0:Y:S01]  /*0b70*/  @!P3 LDC.64 R26, c[0x0][0x388] ;  /* 0x0000e200ff1abb82 */ /* 0x000e220000000a00 */
[--C-:B------:R-:W-:Y:S01]  /*0b80*/  VIADDMNMX R24, R82, 0x5, R85.reuse, !PT ;  /* 0x0000000552187846 */ /* 0x100fe20007800155 */
[----:B------:R-:W-:Y:S01]  /*0b90*/  @!P3 IMAD R25, R85, UR10, RZ ;  /* 0x0000000a5519bc24 */ /* 0x000fe2000f8e02ff */
[----:B------:R3:W-:Y:S02]  /*0ba0*/  @P1 STS [R80+0x200], R89 ;  /* 0x0002005950001388 */ /* 0x0007e40000000800 */
[----:B------:R-:W-:Y:S02]  /*0bb0*/  ISETP.GE.AND P2, PT, R24, UR10, PT ;  /* 0x0000000a18007c0c */ /* 0x000fe4000bf46270 */
[----:B------:R-:W-:Y:S01]  /*0bc0*/  VIADDMNMX R24, R82, 0x6, R85, !PT ;  /* 0x0000000652187846 */ /* 0x000fe20007800155 */
[----:B------:R-:W5:Y:S01]  /*0bd0*/  @!P4 LDG.E R87, desc[UR8][R86.64+0xc] ;  /* 0x00000c085657c981 */ /* 0x000f62000c1e1900 */
[----:B-1----:R-:W-:-:S02]  /*0be0*/  @!P3 SHF.R.S32.HI R93, RZ, 0x1f, R25 ;  /* 0x0000001fff5db819 */ /* 0x002fc40000011419 */
[----:B------:R-:W-:Y:S01]  /*0bf0*/  ISETP.GE.AND P1, PT, R24, UR10, PT ;  /* 0x0000000a18007c0c */ /* 0x000fe2000bf26270 */
[----:B------:R1:W-:Y:S01]  /*0c00*/  @P0 STS [R80+0x380], R91 ;  /* 0x0003805b50000388 */ /* 0x0003e20000000800 */
[----:B------:R-:W-:-:S05]  /*0c10*/  @!P3 IADD3 R84, P0, PT, R82, R25, RZ ;  /* 0x000000195254b210 */ /* 0x000fca0007f1e0ff */
[----:B------:R-:W1:Y:S01]  /*0c20*/  @!P2 LDC.64 R24, c[0x0][0x388] ;  /* 0x0000e200ff18ab82 */ /* 0x000e620000000a00 */
[----:B------:R-:W-:Y:S02]  /*0c30*/  @!P3 LEA.HI.X.SX32 R93, R82, R93, 0x1, P0 ;  /* 0x0000005d525db211 */ /* 0x000fe400000f0eff */
[----:B0-----:R-:W-:-:S04]  /*0c40*/  @!P3 LEA R88, P0, R84, R26, 0x2 ;  /* 0x0000001a5458b211 */ /* 0x001fc800078010ff */
[----:B---3--:R-:W-:Y:S01]  /*0c50*/  @!P3 LEA.HI.X R89, R84, R27, R93, 0x2, P0 ;  /* 0x0000001b5459b211 */ /* 0x008fe200000f145d */
[----:B------:R-:W-:-:S05]  /*0c60*/  @!P2 IMAD R27, R85, UR10, RZ ;  /* 0x0000000a551bac24 */ /* 0x000fca000f8e02ff */
[----:B------:R-:W-:Y:S01]  /*0c70*/  @!P2 SHF.R.S32.HI R93, RZ, 0x1f, R27 ;  /* 0x0000001fff5da819 */ /* 0x000fe2000001141b */
[----:B------:R-:W3:Y:S01]  /*0c80*/  @!P3 LDG.E R89, desc[UR8][R88.64+0x10] ;  /* 0x000010085859b981 */ /* 0x000ee2000c1e1900 */
[C---:B------:R-:W-:Y:S02]  /*0c90*/  @!P2 IADD3 R84, P0, PT, R82.reuse, R27, RZ ;  /* 0x0000001b5254a210 */ /* 0x040fe40007f1e0ff */
[----:B------:R-:W0:Y:S02]  /*0ca0*/  @!P1 LDC.64 R26, c[0x0][0x388] ;  /* 0x0000e200ff1a9b82 */ /* 0x000e240000000a00 */
[----:B------:R-:W-:Y:S02]  /*0cb0*/  @!P2 LEA.HI.X.SX32 R93, R82, R93, 0x1, P0 ;  /* 0x0000005d525da211 */ /* 0x000fe400000f0eff */
[----:B-1----:R-:W-:-:S04]  /*0cc0*/  @!P2 LEA R90, P0, R84, R24, 0x2 ;  /* 0x00000018545aa211 */ /* 0x002fc800078010ff */
[----:B------:R-:W-:Y:S01]  /*0cd0*/  @!P2 LEA.HI.X R91, R84, R25, R93, 0x2, P0 ;  /* 0x00000019545ba211 */ /* 0x000fe200000f145d */
[----:B------:R-:W-:-:S05]  /*0ce0*/  @!P1 IMAD R25, R85, UR10, RZ ;  /* 0x0000000a55199c24 */ /* 0x000fca000f8e02ff */
[----:B------:R-:W-:Y:S01]  /*0cf0*/  @!P1 SHF.R.S32.HI R93, RZ, 0x1f, R25 ;  /* 0x0000001fff5d9819 */ /* 0x000fe20000011419 */
[----:B------:R-:W3:Y:S01]  /*0d00*/  @!P2 LDG.E R91, desc[UR8][R90.64+0x14] ;  /* 0x000014085a5ba981 */ /* 0x000ee2000c1e1900 */
[----:B------:R-:W-:-:S04]  /*0d10*/  @!P1 IADD3 R25, P0, PT, R82, R25, RZ ;  /* 0x0000001952199210 */ /* 0x000fc80007f1e0ff */
[----:B------:R-:W-:Y:S02]  /*0d20*/  @!P1 LEA.HI.X.SX32 R24, R82, R93, 0x1, P0 ;  /* 0x0000005d52189211 */ /* 0x000fe400000f0eff */
[----:B0-----:R-:W-:-:S04]  /*0d30*/  @!P1 LEA R26, P0, R25, R26, 0x2 ;  /* 0x0000001a191a9211 */ /* 0x001fc800078010ff */
[----:B------:R-:W-:Y:S02]  /*0d40*/  @!P1 LEA.HI.X R27, R25, R27, R24, 0x2, P0 ;  /* 0x0000001b191b9211 */ /* 0x000fe400000f1418 */
[----:B------:R-:W-:-:S04]  /*0d50*/  VIADDMNMX R24, R82, 0x7, R85, !PT ;  /* 0x0000000752187846 */ /* 0x000fc80007800155 */
[----:B------:R-:W-:Y:S01]  /*0d60*/  ISETP.GE.AND P0, PT, R24, UR10, PT ;  /* 0x0000000a18007c0c */ /* 0x000fe2000bf06270 */
[----:B------:R-:W3:Y:S01]  /*0d70*/  @!P1 LDG.E R27, desc[UR8][R26.64+0x18] ;  /* 0x000018081a1b9981 */ /* 0x000ee2000c1e1900 */
[----:B------:R-:W-:-:S11]  /*0d80*/  P2R R83, PR, RZ, 0x40 ;  /* 0x00000040ff537803 */ /* 0x000fd60000000000 */
[----:B------:R-:W-:-:S05]  /*0d90*/  @!P0 IMAD R85, R85, UR10, RZ ;  /* 0x0000000a55558c24 */ /* 0x000fca000f8e02ff */
[----:B------:R-:W-:Y:S02]  /*0da0*/  @!P0 SHF.R.S32.HI R25, RZ, 0x1f, R85 ;  /* 0x0000001fff198819 */ /* 0x000fe40000011455 */
[----:B------:R-:W-:-:S04]  /*0db0*/  @!P0 IADD3 R84, P6, PT, R82, R85, RZ ;  /* 0x0000005552548210 */ /* 0x000fc80007fde0ff */
[----:B------:R-:W-:Y:S02]  /*0dc0*/  @!P0 LEA.HI.X.SX32 R82, R82, R25, 0x1, P6 ;  /* 0x0000001952528211 */ /* 0x000fe400030f0eff */
[----:B------:R-:W0:Y:S02]  /*0dd0*/  @!P0 LDC.64 R24, c[0x0][0x388] ;  /* 0x0000e200ff188b82 */ /* 0x000e240000000a00 */
[----:B0-----:R-:W-:-:S04]  /*0de0*/  @!P0 LEA R24, P6, R84, R24, 0x2 ;  /* 0x0000001854188211 */ /* 0x001fc800078c10ff */
[----:B------:R-:W-:Y:S02]  /*0df0*/  @!P0 LEA.HI.X R25, R84, R25, R82, 0x2, P6 ;  /* 0x0000001954198211 */ /* 0x000fe400030f1452 */
[----:B------:R-:W-:-:S04]  /*0e00*/  ISETP.NE.AND P6, PT, R83, RZ, PT ;  /* 0x000000ff5300720c */ /* 0x000fc80003fc5270 */
[----:B------:R0:W3:Y:S09]  /*0e10*/  @!P0 LDG.E R25, desc[UR8][R24.64+0x1c] ;  /* 0x00001c0818198981 */ /* 0x0000f2000c1e1900 */
[----:B------:R-:W3:Y:S01]  /*0e20*/  @!P6 LDG.E R28, desc[UR8][R28.64+0x4] ;  /* 0x000004081c1ce981 */ /* 0x000ee2000c1e1900 */
[----:B------:R-:W-:-:S04]  /*0e30*/  UIADD3 UR5, UPT, UPT, UR5, 0x1000, URZ ;  /* 0x0000100005057890 */ /* 0x000fc8000fffe0ff */
[----:B------:R-:W-:-:S06]  /*0e40*/  ULEA UR5, UR6, UR5, 0x18 ;  /* 0x0000000506057291 */ /* 0x000fcc000f8ec0ff */
[----:B------:R-:W-:Y:S01]  /*0e50*/  LEA R82, R0, UR5, 0x7 ;  /* 0x0000000500527c11 */ /* 0x000fe2000f8e38ff */
[----:B------:R1:W-:Y:S04]  /*0e60*/  STS [R80], R79 ;  /* 0x0000004f50007388 */ /* 0x0003e80000000800 */
[----:B------:R-:W-:-:S05]  /*0e70*/  IMAD R82, R75, 0x20, R82 ;  /* 0x000000204b527824 */ /* 0x000fca00078e0252 */
[----:B------:R0:W-:Y:S04]  /*0e80*/  @P6 STS [R82+0x4], RZ ;  /* 0x000004ff52006388 */ /* 0x0001e80000000800 */
[----:B------:R0:W-:Y:S04]  /*0e90*/  @P5 STS [R82+0x8], RZ ;  /* 0x000008ff52005388 */ /* 0x0001e80000000800 */
[----:B------:R0:W-:Y:S04]  /*0ea0*/  @P4 STS [R82+0xc], RZ ;  /* 0x00000cff52004388 */ /* 0x0001e80000000800 */
[----:B------:R0:W-:Y:S04]  /*0eb0*/  @P3 STS [R82+0x10], RZ ;  /* 0x000010ff52003388 */ /* 0x0001e80000000800 */
[----:B------:R0:W-:Y:S04]  /*0ec0*/  @P2 STS [R82+0x14], RZ ;  /* 0x000014ff52002388 */ /* 0x0001e80000000800 */
[----:B------:R2:W-:Y:S04]  /*0ed0*/  @P1 STS [R82+0x18], RZ ;  /* 0x000018ff52001388 */ /* 0x0005e80000000800 */
[----:B------:R2:W-:Y:S01]  /*0ee0*/  @P0 STS [R82+0x1c], RZ ;  /* 0x00001cff52000388 */ /* 0x0005e20000000800 */
[----:B0-----:R-:W-:-:S02]  /*0ef0*/  LEA R24, R0, UR7, 0xa ;  /* 0x0000000700187c11 */ /* 0x001fc4000f8e50ff */
[----:B-1----:R-:W-:-:S03]  /*0f00*/  LEA R80, R75, UR5, 0x5 ;  /* 0x000000054b507c11 */ /* 0x002fc6000f8e28ff */
[----:B------:R-:W-:Y:S01]  /*0f10*/  VIADD R79, R24, 0x200 ;  /* 0x00000200184f7836 */ /* 0x000fe20000000000 */
[----:B------:R-:W-:Y:S01]  /*0f20*/  UMOV UR5, 0x10 ;  /* 0x0000001000057882 */ /* 0x000fe20000000000 */
[----:B----4-:R0:W-:Y:S04]  /*0f30*/  STS [R82], R81 ;  /* 0x0000005152007388 */ /* 0x0101e80000000800 */
[----:B--2---:R0:W-:Y:S04]  /*0f40*/  @!P5 STS [R82+0x8], R31 ;  /* 0x0000081f5200d388 */ /* 0x0041e80000000800 */
[----:B-----5:R0:W-:Y:S04]  /*0f50*/  @!P4 STS [R82+0xc], R87 ;  /* 0x00000c575200c388 */ /* 0x0201e80000000800 */
[----:B---3--:R0:W-:Y:S04]  /*0f60*/  @!P3 STS [R82+0x10], R89 ;  /* 0x000010595200b388 */ /* 0x0081e80000000800 */
[----:B------:R0:W-:Y:S04]  /*0f70*/  @!P2 STS [R82+0x14], R91 ;  /* 0x0000145b5200a388 */ /* 0x0001e80000000800 */
[----:B------:R0:W-:Y:S04]  /*0f80*/  @!P1 STS [R82+0x18], R27 ;  /* 0x0000181b52009388 */ /* 0x0001e80000000800 */
[----:B------:R0:W-:Y:S04]  /*0f90*/  @!P0 STS [R82+0x1c], R25 ;  /* 0x00001c1952008388 */ /* 0x0001e80000000800 */
[----:B------:R0:W-:Y:S01]  /*0fa0*/  @!P6 STS [R82+0x4], R28 ;  /* 0x0000041c5200e388 */ /* 0x0001e20000000800 */
[----:B------:R-:W-:Y:S06]  /*0fb0*/  BAR.SYNC.DEFER_BLOCKING 0x0 ;  /* 0x0000000000007b1d */ /* 0x000fec0000010000 */
.L_x_1:
[----:B0-----:R-:W-:Y:S04]  /*0fc0*/  LDS.128 R24, [R80+UR5+-0x10] ;  /* 0xfffff00550187984 */ /* 0x001fe80008000c00 */
[----:B------:R-:W-:Y:S01]  /*0fd0*/  LDS.128 R28, [R80+UR5] ;  /* 0x00000005501c7984 */ /* 0x000fe20008000c00 */
[----:B------:R-:W-:-:S03]  /*0fe0*/  UIADD3 UR5, UPT, UPT, UR5, 0x80, URZ ;  /* 0x0000008005057890 */ /* 0x000fc6000fffe0ff */
[----:B------:R-:W0:Y:S01]  /*0ff0*/  LDS R81, [R79+-0x180] ;  /* 0xfffe80004f517984 */ /* 0x000e220000000800 */
[----:B------:R-:W-:-:S03]  /*1000*/  UISETP.NE.AND UP0, UPT, UR5, 0x1010, UPT ;  /* 0x000010100500788c */ /* 0x000fc6000bf05270 */
[----:B------:R-:W1:Y:S04]  /*1010*/  LDS R82, [R79+-0x200] ;  /* 0xfffe00004f527984 */ /* 0x000e680000000800 */
[----:B------:R-:W2:Y:S04]  /*1020*/  LDS R83, [R79+-0x100] ;  /* 0xffff00004f537984 */ /* 0x000ea80000000800 */
[----:B------:R-:W3:Y:S04]  /*1030*/  LDS R85, [R79+-0x80] ;  /* 0xffff80004f557984 */ /* 0x000ee80000000800 */
[----:B------:R-:W4:Y:S04]  /*1040*/  LDS R87, [R79] ;  /* 0x000000004f577984 */ /* 0x000f280000000800 */
[----:B------:R-:W5:Y:S04]  /*1050*/  LDS R89, [R79+0x80] ;  /* 0x000080004f597984 */ /* 0x000f680000000800 */
[----:B------:R-:W5:Y:S01]  /*1060*/  LDS R91, [R79+0x100] ;  /* 0x000100004f5b7984 */ /* 0x000f620000000800 */
[----:B0-----:R-:W-:Y:S01]  /*1070*/  FFMA R65, R24, R81, R65 ;  /* 0x0000005118417223 */ /* 0x001fe20000000041 */
[C---:B------:R-:W-:Y:S01]  /*1080*/  FFMA R64, R81.reuse, R25, R64 ;  /* 0x0000001951407223 */ /* 0x040fe20000000040 */
[C---:B------:R-:W-:Y:S01]  /*1090*/  FFMA R63, R81.reuse, R26, R63 ;  /* 0x0000001a513f7223 */ /* 0x040fe2000000003f */
[C---:B------:R-:W-:Y:S01]  /*10a0*/  FFMA R62, R81.reuse, R27, R62 ;  /* 0x0000001b513e7223 */ /* 0x040fe2000000003e */
[----:B------:R-:W-:Y:S01]  /*10b0*/  FFMA R61, R28, R81, R61 ;  /* 0x000000511c3d7223 */ /* 0x000fe2000000003d */
[C---:B------:R-:W-:Y:S01]  /*10c0*/  FFMA R60, R81.reuse, R29, R60 ;  /* 0x0000001d513c7223 */ /* 0x040fe2000000003c */
[C---:B------:R-:W-:Y:S01]  /*10d0*/  FFMA R59, R81.reuse, R30, R59 ;  /* 0x0000001e513b7223 */ /* 0x040fe2000000003b */
[----:B------:R-:W-:Y:S01]  /*10e0*/  FFMA R58, R81, R31, R58 ;  /* 0x0000001f513a7223 */ /* 0x000fe2000000003a */
[C---:B-1----:R-:W-:Y:S01]  /*10f0*/  FFMA R73, R82.reuse, R24, R73 ;  /* 0x0000001852497223 */ /* 0x042fe20000000049 */
[----:B------:R-:W0:Y:S01]  /*1100*/  LDS R81, [R79+0x180] ;  /* 0x000180004f517984 */ /* 0x000e220000000800 */
[C---:B------:R-:W-:Y:S01]  /*1110*/  FFMA R72, R82.reuse, R25, R72 ;  /* 0x0000001952487223 */ /* 0x040fe20000000048 */
[C---:B------:R-:W-:Y:S01]  /*1120*/  FFMA R71, R82.reuse, R26, R71 ;  /* 0x0000001a52477223 */ /* 0x040fe20000000047 */
[C---:B------:R-:W-:Y:S01]  /*1130*/  FFMA R70, R82.reuse, R27, R70 ;  /* 0x0000001b52467223 */ /* 0x040fe20000000046 */
[C---:B------:R-:W-:Y:S01]  /*1140*/  FFMA R69, R82.reuse, R28, R69 ;  /* 0x0000001c52457223 */ /* 0x040fe20000000045 */
[C---:B------:R-:W-:Y:S01]  /*1150*/  FFMA R68, R82.reuse, R29, R68 ;  /* 0x0000001d52447223 */ /* 0x040fe20000000044 */
[C---:B------:R-:W-:Y:S01]  /*1160*/  FFMA R67, R82.reuse, R30, R67 ;  /* 0x0000001e52437223 */ /* 0x040fe20000000043 */
[----:B------:R-:W-:Y:S01]  /*1170*/  FFMA R66, R82, R31, R66 ;  /* 0x0000001f52427223 */ /* 0x000fe20000000042 */
[----:B--2---:R-:W-:Y:S01]  /*1180*/  FFMA R57, R24, R83, R57 ;  /* 0x0000005318397223 */ /* 0x004fe20000000039 */
[C---:B------:R-:W-:Y:S01]  /*1190*/  FFMA R56, R83.reuse, R25, R56 ;  /* 0x0000001953387223 */ /* 0x040fe20000000038 */
[C---:B------:R-:W-:Y:S01]  /*11a0*/  FFMA R55, R83.reuse, R26, R55 ;  /* 0x0000001a53377223 */ /* 0x040fe20000000037 */
[C---:B------:R-:W-:Y:S01]  /*11b0*/  FFMA R54, R83.reuse, R27, R54 ;  /* 0x0000001b53367223 */ /* 0x040fe20000000036 */
[----:B------:R-:W-:Y:S01]  /*11c0*/  FFMA R53, R28, R83, R53 ;  /* 0x000000531c357223 */ /* 0x000fe20000000035 */
[C---:B------:R-:W-:Y:S01]  /*11d0*/  FFMA R52, R83.reuse, R29, R52 ;  /* 0x0000001d53347223 */ /* 0x040fe20000000034 */
[C---:B------:R-:W-:Y:S01]  /*11e0*/  FFMA R51, R83.reuse, R30, R51 ;  /* 0x0000001e53337223 */ /* 0x040fe20000000033 */
[----:B------:R-:W-:Y:S01]  /*11f0*/  FFMA R50, R83, R31, R50 ;  /* 0x0000001f53327223 */ /* 0x000fe20000000032 */
[----:B---3--:R-:W-:Y:S01]  /*1200*/  FFMA R49, R24, R85, R49 ;  /* 0x0000005518317223 */ /* 0x008fe20000000031 */
[C---:B------:R-:W-:Y:S01]  /*1210*/  FFMA R48, R85.reuse, R25, R48 ;  /* 0x0000001955307223 */ /* 0x040fe20000000030 */
[C---:B------:R-:W-:Y:S01]  /*1220*/  FFMA R47, R85.reuse, R26, R47 ;  /* 0x0000001a552f7223 */ /* 0x040fe2000000002f */
[C---:B------:R-:W-:Y:S01]  /*1230*/  FFMA R46, R85.reuse, R27, R46 ;  /* 0x0000001b552e7223 */ /* 0x040fe2000000002e */
[----:B------:R-:W-:Y:S01]  /*1240*/  FFMA R45, R28, R85, R45 ;  /* 0x000000551c2d7223 */ /* 0x000fe2000000002d */
[C---:B------:R-:W-:Y:S01]  /*1250*/  FFMA R44, R85.reuse, R29, R44 ;  /* 0x0000001d552c7223 */ /* 0x040fe2000000002c */
[C---:B------:R-:W-:Y:S01]  /*1260*/  FFMA R43, R85.reuse, R30, R43 ;  /* 0x0000001e552b7223 */ /* 0x040fe2000000002b */
[----:B------:R-:W-:Y:S01]  /*1270*/  FFMA R42, R85, R31, R42 ;  /* 0x0000001f552a7223 */ /* 0x000fe2000000002a */
[----:B----4-:R-:W-:Y:S01]  /*1280*/  FFMA R41, R24, R87, R41 ;  /* 0x0000005718297223 */ /* 0x010fe20000000029 */
[C---:B------:R-:W-:Y:S01]  /*1290*/  FFMA R40, R87.reuse, R25, R40 ;  /* 0x0000001957287223 */ /* 0x040fe20000000028 */
[C---:B------:R-:W-:Y:S01]  /*12a0*/  FFMA R39, R87.reuse, R26, R39 ;  /* 0x0000001a57277223 */ /* 0x040fe20000000027 */
[C---:B------:R-:W-:Y:S01]  /*12b0*/  FFMA R38, R87.reuse, R27, R38 ;  /* 0x0000001b57267223 */ /* 0x040fe20000000026 */
[----:B------:R-:W-:Y:S01]  /*12c0*/  FFMA R37, R28, R87, R37 ;  /* 0x000000571c257223 */ /* 0x000fe20000000025 */
[C---:B------:R-:W-:Y:S01]  /*12d0*/  FFMA R36, R87.reuse, R29, R36 ;  /* 0x0000001d57247223 */ /* 0x040fe20000000024 */
[C---:B------:R-:W-:Y:S01]  /*12e0*/  FFMA R35, R87.reuse, R30, R35 ;  /* 0x0000001e57237223 */ /* 0x040fe20000000023 */
[----:B------:R-:W-:Y:S01]  /*12f0*/  FFMA R34, R87, R31, R34 ;  /* 0x0000001f57227223 */ /* 0x000fe20000000022 */
[----:B-----5:R-:W-:Y:S01]  /*1300*/  FFMA R33, R24, R89, R33 ;  /* 0x0000005918217223 */ /* 0x020fe20000000021 */
[C---:B------:R-:W-:Y:S01]  /*1310*/  FFMA R32, R89.reuse, R25, R32 ;  /* 0x0000001959207223 */ /* 0x040fe20000000020 */
[C---:B------:R-:W-:Y:S01]  /*1320*/  FFMA R23, R89.reuse, R26, R23 ;  /* 0x0000001a59177223 */ /* 0x040fe20000000017 */
[C---:B------:R-:W-:Y:S01]  /*1330*/  FFMA R22, R89.reuse, R27, R22 ;  /* 0x0000001b59167223 */ /* 0x040fe20000000016 */
[----:B------:R-:W-:Y:S01]  /*1340*/  FFMA R21, R28, R89, R21 ;  /* 0x000000591c157223 */ /* 0x000fe20000000015 */
[C---:B------:R-:W-:Y:S01]  /*1350*/  FFMA R20, R89.reuse, R29, R20 ;  /* 0x0000001d59147223 */ /* 0x040fe20000000014 */
[C---:B------:R-:W-:Y:S01]  /*1360*/  FFMA R19, R89.reuse, R30, R19 ;  /* 0x0000001e59137223 */ /* 0x040fe20000000013 */
[----:B------:R-:W-:Y:S01]  /*1370*/  FFMA R18, R89, R31, R18 ;  /* 0x0000001f59127223 */ /* 0x000fe20000000012 */
[----:B------:R-:W-:Y:S01]  /*1380*/  FFMA R17, R24, R91, R17 ;  /* 0x0000005b18117223 */ /* 0x000fe20000000011 */
[C---:B------:R-:W-:Y:S01]  /*1390*/  FFMA R16, R91.reuse, R25, R16 ;  /* 0x000000195b107223 */ /* 0x040fe20000000010 */
[C---:B------:R-:W-:Y:S01]  /*13a0*/  FFMA R15, R91.reuse, R26, R15 ;  /* 0x0000001a5b0f7223 */ /* 0x040fe2000000000f */
[C---:B------:R-:W-:Y:S01]  /*13b0*/  FFMA R14, R91.reuse, R27, R14 ;  /* 0x0000001b5b0e7223 */ /* 0x040fe2000000000e */
[----:B------:R-:W-:Y:S01]  /*13c0*/  FFMA R13, R28, R91, R13 ;  /* 0x0000005b1c0d7223 */ /* 0x000fe2000000000d */
[C---:B------:R-:W-:Y:S01]  /*13d0*/  FFMA R12, R91.reuse, R29, R12 ;  /* 0x0000001d5b0c7223 */ /* 0x040fe2000000000c */
[C---:B------:R-:W-:Y:S01]  /*13e0*/  FFMA R11, R91.reuse, R30, R11 ;  /* 0x0000001e5b0b7223 */ /* 0x040fe2000000000b */
[----:B------:R-:W-:Y:S01]  /*13f0*/  FFMA R10, R91, R31, R10 ;  /* 0x0000001f5b0a7223 */ /* 0x000fe2000000000a */
        /* <DEDUP_REMOVED lines=8> */
[----:B------:R-:W-:Y:S01]  /*1480*/  VIADD R79, R79, 0x4 ;  /* 0x000000044f4f7836 */ /* 0x000fe20000000000 */
[----:B------:R-:W-:Y:S06]  /*1490*/  BRA.U UP0, `(.L_x_1) ;  /* 0xfffffff900c87547 */ /* 0x000fec000b83ffff */
[----:B------:R-:W-:Y:S01]  /*14a0*/  BAR.SYNC.DEFER_BLOCKING 0x0 ;  /* 0x0000000000007b1d */ /* 0x000fe20000010000 */
[----:B------:R-:W-:Y:S02]  /*14b0*/  UIADD3 UR5, UPT, UPT, UR10, 0x1f, URZ ;  /* 0x0000001f0a057890 */ /* 0x000fe4000fffe0ff */
[----:B------:R-:W-:Y:S02]  /*14c0*/  UIADD3 UR4, UPT, UPT, UR4, 0x1, URZ ;  /* 0x0000000104047890 */ /* 0x000fe4000fffe0ff */
[----:B------:R-:W-:-:S04]  /*14d0*/  USHF.R.U32.HI UR5, URZ, 0x5, UR5 ;  /* 0x00000005ff057899 */ /* 0x000fc80008011605 */
[----:B------:R-:W-:-:S09]  /*14e0*/  UISETP.NE.AND UP0, UPT, UR4, UR5, UPT ;  /* 0x000000050400728c */ /* 0x000fd2000bf05270 */
[----:B------:R-:W-:Y:S05]  /*14f0*/  BRA.U UP0, `(.L_x_2) ;  /* 0xffffffed00847547 */ /* 0x000fea000b83ffff */
.L_x_0:
[----:B------:R-:W1:Y:S01]  /*1500*/  S2R R0, SR_CTAID.X ;  /* 0x0000000000007919 */ /* 0x000e620000002500 */
[----:B------:R-:W-:Y:S01]  /*1510*/  IMAD.SHL.U32 R81, R74, 0x8, RZ ;  /* 0x000000084a517824 */ /* 0x000fe200078e00ff */
[----:B------:R-:W2:Y:S01]  /*1520*/  LDCU.64 UR4, c[0x0][0x390] ;  /* 0x00007200ff0477ac */ /* 0x000ea20008000a00 */
[----:B------:R-:W1:Y:S02]  /*1530*/  S2R R25, SR_TID.X ;  /* 0x0000000000197919 */ /* 0x000e640000002100 */
[C---:B------:R-:W-:Y:S02]  /*1540*/  VIADD R85, R81.reuse, 0x1 ;  /* 0x0000000151557836 */ /* 0x040fe40000000000 */
[C---:B------:R-:W-:Y:S02]  /*1550*/  IMAD R89, R81.reuse, UR10, RZ ;  /* 0x0000000a51597c24 */ /* 0x040fe4000f8e02ff */
[C---:B------:R-:W-:Y:S02]  /*1560*/  VIADD R87, R81.reuse, 0x2 ;  /* 0x0000000251577836 */ /* 0x040fe40000000000 */
[----:B------:R-:W-:-:S02]  /*1570*/  VIADD R83, R81, 0x3 ;  /* 0x0000000351537836 */ /* 0x000fc40000000000 */
[----:B-1----:R-:W-:-:S04]  /*1580*/  IMAD R0, R0, 0x4, R25 ;  /* 0x0000000400007824 */ /* 0x002fc800078e0219 */
[----:B------:R-:W-:-:S04]  /*1590*/  IMAD.SHL.U32 R76, R0, 0x8, RZ ;  /* 0x00000008004c7824 */ /* 0x000fc800078e00ff */
[C---:B------:R-:W-:Y:S01]  /*15a0*/  VIADD R80, R76.reuse, 0x1 ;  /* 0x000000014c507836 */ /* 0x040fe20000000000 */
[-C--:B------:R-:W-:Y:S01]  /*15b0*/  VIMNMX R0, PT, PT, R81, R76.reuse, !PT ;  /* 0x0000004c51007248 */ /* 0x080fe20007fe0100 */
[C---:B------:R-:W-:Y:S01]  /*15c0*/  VIADD R79, R76.reuse, 0x2 ;  /* 0x000000024c4f7836 */ /* 0x040fe20000000000 */
[----:B------:R-:W-:Y:S01]  /*15d0*/  VIMNMX R26, PT, PT, R85, R76, !PT ;  /* 0x0000004c551a7248 */ /* 0x000fe20007fe0100 */
[----:B------:R-:W-:Y:S01]  /*15e0*/  VIADD R78, R76, 0x3 ;  /* 0x000000034c4e7836 */ /* 0x000fe20000000000 */
[----:B------:R-:W-:Y:S01]  /*15f0*/  ISETP.GE.AND P3, PT, R0, UR10, PT ;  /* 0x0000000a00007c0c */ /* 0x000fe2000bf66270 */
[C---:B------:R-:W-:Y:S01]  /*1600*/  VIADD R77, R76.reuse, 0x4 ;  /* 0x000000044c4d7836 */ /* 0x040fe20000000000 */
[----:B------:R-:W-:Y:S01]  /*1610*/  SHF.R.S32.HI R74, RZ, 0x1f, R76 ;  /* 0x0000001fff4a7819 */ /* 0x000fe2000001144c */
[C---:B------:R-:W-:Y:S01]  /*1620*/  VIADD R75, R76.reuse, 0x5 ;  /* 0x000000054c4b7836 */ /* 0x040fe20000000000 */
[C---:B------:R-:W-:Y:S01]  /*1630*/  IADD3 R0, P1, PT, R76.reuse, R89, RZ ;  /* 0x000000594c007210 */ /* 0x040fe20007f3e0ff */
[----:B------:R-:W-:Y:S01]  /*1640*/  VIADD R82, R76, 0x7 ;  /* 0x000000074c527836 */ /* 0x000fe20000000000 */
[----:B------:R-:W-:-:S02]  /*1650*/  ISETP.GE.AND P0, PT, R26, UR10, PT ;  /* 0x0000000a1a007c0c */ /* 0x000fc4000bf06270 */
[----:B------:R-:W-:Y:S02]  /*1660*/  LEA.HI.X.SX32 R27, R89, R74, 0x1, P1 ;  /* 0x0000004a591b7211 */ /* 0x000fe400008f0eff */
[C---:B--2---:R-:W-:Y:S02]  /*1670*/  LEA R26, P1, R0.reuse, UR4, 0x2 ;  /* 0x00000004001a7c11 */ /* 0x044fe4000f8210ff */
[----:B------:R-:W-:Y:S01]  /*1680*/  VIMNMX R28, PT, PT, R81, R80, !PT ;  /* 0x00000050511c7248 */ /* 0x000fe20007fe0100 */
[----:B------:R-:W1:Y:S01]  /*1690*/  @!P3 LDC.64 R24, c[0x0][0x390] ;  /* 0x0000e400ff18bb82 */ /* 0x000e620000000a00 */
[----:B------:R-:W-:Y:S01]  /*16a0*/  LEA.HI.X R27, R0, UR5, R27, 0x2, P1 ;  /* 0x00000005001b7c11 */ /* 0x000fe200088f141b */
[----:B------:R-:W-:Y:S01]  /*16b0*/  @!P3 IMAD.IADD R29, R76, 0x1, R89 ;  /* 0x000000014c1db824 */ /* 0x000fe200078e0259 */
[----:B------:R-:W-:Y:S01]  /*16c0*/  ISETP.GE.AND P1, PT, R28, UR10, PT ;  /* 0x0000000a1c007c0c */ /* 0x000fe2000bf26270 */
[----:B------:R-:W-:Y:S01]  /*16d0*/  VIADD R89, R89, UR10 ;  /* 0x0000000a59597c36 */ /* 0x000fe20008000000 */
[----:B------:R-:W-:-:S02]  /*16e0*/  VIMNMX R0, PT, PT, R81, R79, !PT ;  /* 0x0000004f51007248 */ /* 0x000fc40007fe0100 */
[C---:B------:R-:W-:Y:S02]  /*16f0*/  VIMNMX R28, PT, PT, R81.reuse, R78, !PT ;  /* 0x0000004e511c7248 */ /* 0x040fe40007fe0100 */
[----:B------:R-:W-:Y:S01]  /*1700*/  ISETP.GE.AND P5, PT, R0, UR10, PT ;  /* 0x0000000a00007c0c */ /* 0x000fe2000bfa6270 */
[----:B------:R-:W-:Y:S01]  /*1710*/  VIADD R0, R76, 0x6 ;  /* 0x000000064c007836 */ /* 0x000fe20000000000 */
[----:B------:R-:W-:Y:S02]  /*1720*/  ISETP.GE.AND P6, PT, R28, UR10, PT ;  /* 0x0000000a1c007c0c */ /* 0x000fe4000bfc6270 */
[C---:B------:R-:W-:Y:S02]  /*1730*/  VIMNMX R28, PT, PT, R81.reuse, R77, !PT ;  /* 0x0000004d511c7248 */ /* 0x040fe40007fe0100 */
[----:B------:R-:W-:Y:S02]  /*1740*/  VIMNMX R30, PT, PT, R81, R82, !PT ;  /* 0x00000052511e7248 */ /* 0x000fe40007fe0100 */
[----:B------:R-:W-:-:S02]  /*1750*/  ISETP.GE.AND P2, PT, R28, UR10, PT ;  /* 0x0000000a1c007c0c */ /* 0x000fc4000bf46270 */
[----:B------:R-:W-:Y:S01]  /*1760*/  VIMNMX R28, PT, PT, R81, R75, !PT ;  /* 0x0000004b511c7248 */ /* 0x000fe20007fe0100 */
[----:B-1----:R-:W-:Y:S01]  /*1770*/  @!P3 IMAD.WIDE R24, R29, 0x4, R24 ;  /* 0x000000041d18b825 */ /* 0x002fe200078e0218 */
[----:B------:R-:W-:-:S04]  /*1780*/  VIMNMX R29, PT, PT, R81, R0, !PT ;  /* 0x00000000511d7248 */ /* 0x000fc80007fe0100 */
[----:B0-----:R0:W-:Y:S01]  /*1790*/  @!P3 STG.E desc[UR8][R24.64], R73 ;  /* 0x000000491800b986 */ /* 0x0011e2000c101908 */
[----:B------:R-:W-:Y:S02]  /*17a0*/  ISETP.GE.AND P3, PT, R28, UR10, PT ;  /* 0x0000000a1c007c0c */ /* 0x000fe4000bf66270 */
[----:B------:R-:W-:Y:S01]  /*17b0*/  ISETP.GE.AND P4, PT, R29, UR10, PT ;  /* 0x0000000a1d007c0c */ /* 0x000fe2000bf86270 */
[----:B------:R1:W-:Y:S01]  /*17c0*/  @!P1 STG.E desc[UR8][R26.64+0x4], R72 ;  /* 0x000004481a009986 */ /* 0x0003e2000c101908 */
[----:B------:R-:W2:Y:S01]  /*17d0*/  @!P0 LDC.64 R28, c[0x0][0x390] ;  /* 0x0000e400ff1c8b82 */ /* 0x000ea20000000a00 */
[----:B------:R-:W-:Y:S02]  /*17e0*/  ISETP.GE.AND P1, PT, R30, UR10, PT ;  /* 0x0000000a1e007c0c */ /* 0x000fe4000bf26270 */
[----:B------:R-:W-:Y:S01]  /*17f0*/  @!P5 STG.E desc[UR8][R26.64+0x8], R71 ;  /* 0x000008471a00d986 */ /* 0x000fe2000c101908 */
[C---:B------:R-:W-:Y:S02]  /*1800*/  IADD3 R31, P5, PT, R76.reuse, R89, RZ ;  /* 0x000000594c1f7210 */ /* 0x040fe40007fbe0ff */
[C---:B------:R-:W-:Y:S01]  /*1810*/  VIMNMX R30, PT, PT, R76.reuse, R83, !PT ;  /* 0x000000534c1e7248 */ /* 0x040fe20007fe0100 */
[----:B------:R-:W-:Y:S01]  /*1820*/  @!P2 STG.E desc[UR8][R26.64+0x10], R69 ;  /* 0x000010451a00a986 */ /* 0x000fe2000c101908 */
[----:B0-----:R-:W-:-:S02]  /*1830*/  VIMNMX R25, PT, PT, R76, R87, !PT ;  /* 0x000000574c197248 */ /* 0x001fc40007fe0100 */
[----:B-1----:R-:W-:Y:S01]  /*1840*/  LEA.HI.X.SX32 R72, R89, R74, 0x1, P5 ;  /* 0x0000004a59487211 */ /* 0x002fe200028f0eff */
[----:B------:R0:W-:Y:S01]  /*1850*/  @!P6 STG.E desc[UR8][R26.64+0xc], R70 ;  /* 0x00000c461a00e986 */ /* 0x0001e2000c101908 */
[----:B------:R-:W-:Y:S02]  /*1860*/  ISETP.GE.AND P2, PT, R25, UR10, PT ;  /* 0x0000000a19007c0c */ /* 0x000fe4000bf46270 */
[----:B------:R-:W-:Y:S01]  /*1870*/  ISETP.GE.AND P5, PT, R30, UR10, PT ;  /* 0x0000000a1e007c0c */ /* 0x000fe2000bfa6270 */
[----:B------:R1:W-:Y:S01]  /*1880*/  @!P3 STG.E desc[UR8][R26.64+0x14], R68 ;  /* 0x000014441a00b986 */ /* 0x0003e2000c101908 */
[----:B------:R-:W-:Y:S02]  /*1890*/  LEA R24, P6, R31, UR4, 0x2 ;  /* 0x000000041f187c11 */ /* 0x000fe4000f8c10ff */
[----:B------:R-:W-:Y:S01]  /*18a0*/  VIMNMX R30, PT, PT, R85, R80, !PT ;  /* 0x00000050551e7248 */ /* 0x000fe20007fe0100 */
[----:B------:R3:W-:Y:S01]  /*18b0*/  @!P4 STG.E desc[UR8][R26.64+0x18], R67 ;  /* 0x000018431a00c986 */ /* 0x0007e2000c101908 */
[----:B------:R-:W-:Y:S01]  /*18c0*/  LEA.HI.X R25, R31, UR5, R72, 0x2, P6 ;  /* 0x000000051f197c11 */ /* 0x000fe2000b0f1448 */
[----:B------:R-:W-:Y:S01]  /*18d0*/  @!P0 IMAD.IADD R31, R76, 0x1, R89 ;  /* 0x000000014c1f8824 */ /* 0x000fe200078e0259 */
[----:B------:R-:W-:Y:S01]  /*18e0*/  ISETP.GE.AND P3, PT, R30, UR10, PT ;  /* 0x0000000a1e007c0c */ /* 0x000fe2000bf66270 */
[----:B------:R4:W-:Y:S01]  /*18f0*/  @!P1 STG.E desc[UR8][R26.64+0x1c], R66 ;  /* 0x00001c421a009986 */ /* 0x0009e2000c101908 */
[----:B0-----:R-:W-:Y:S01]  /*1900*/  VIMNMX R70, PT, PT, R85, R79, !PT ;  /* 0x0000004f55467248 */ /* 0x001fe20007fe0100 */
[----:B--2---:R-:W-:Y:S01]  /*1910*/  @!P0 IMAD.WIDE R30, R31, 0x4, R28 ;  /* 0x000000041f1e8825 */ /* 0x004fe200078e021c */
[----:B------:R-:W-:Y:S01]  /*1920*/  VIMNMX R69, PT, PT, R85, R78, !PT ;  /* 0x0000004e55457248 */ /* 0x000fe20007fe0100 */
[----:B------:R-:W0:Y:S01]  /*1930*/  @!P2 LDC.64 R28, c[0x0][0x390] ;  /* 0x0000e400ff1cab82 */ /* 0x000e220000000a00 */
[----:B------:R-:W-:Y:S01]  /*1940*/  ISETP.GE.AND P4, PT, R70, UR10, PT ;  /* 0x0000000a46007c0c */ /* 0x000fe2000bf86270 */
[----:B------:R-:W-:Y:S01]  /*1950*/  VIADD R89, R89, UR10 ;  /* 0x0000000a59597c36 */ /* 0x000fe20008000000 */
[----:B-1----:R-:W-:Y:S01]  /*1960*/  VIMNMX R68, PT, PT, R85, R75, !PT ;  /* 0x0000004b55447248 */ /* 0x002fe20007fe0100 */
[----:B------:R1:W-:Y:S01]  /*1970*/  @!P0 STG.E desc[UR8][R30.64], R65 ;  /* 0x000000411e008986 */ /* 0x0003e2000c101908 */
[----:B------:R-:W-:Y:S01]  /*1980*/  ISETP.GE.AND P1, PT, R69, UR10, PT ;  /* 0x0000000a45007c0c */ /* 0x000fe2000bf26270 */
[----:B---3--:R-:W-:Y:S01]  /*1990*/  VIADD R67, R81, 0x4 ;  /* 0x0000000451437836 */ /* 0x008fe20000000000 */
[----:B------:R-:W-:Y:S01]  /*19a0*/  ISETP.GE.AND P6, PT, R68, UR10, PT ;  /* 0x0000000a44007c0c */ /* 0x000fe2000bfc6270 */
[----:B------:R-:W-:Y:S01]  /*19b0*/  @!P3 STG.E desc[UR8][R24.64+0x4], R64 ;  /* 0x000004401800b986 */ /* 0x000fe2000c101908 */
[C---:B------:R-:W-:Y:S01]  /*19c0*/  VIMNMX R70, PT, PT, R85.reuse, R77, !PT ;  /* 0x0000004d55467248 */ /* 0x040fe20007fe0100 */
[----:B----4-:R-:W-:Y:S01]  /*19d0*/  @!P2 IMAD.IADD R27, R76, 0x1, R89 ;  /* 0x000000014c1ba824 */ /* 0x010fe200078e0259 */
[----:B------:R-:W-:-:S02]  /*19e0*/  VIMNMX R68, PT, PT, R85, R0, !PT ;  /* 0x0000000055447248 */ /* 0x000fc40007fe0100 */
[----:B------:R-:W-:Y:S01]  /*19f0*/  ISETP.GE.AND P0, PT, R70, UR10, PT ;  /* 0x0000000a46007c0c */ /* 0x000fe2000bf06270 */
[----:B------:R-:W-:Y:S01]  /*1a00*/  @!P4 STG.E desc[UR8][R24.64+0x8], R63 ;  /* 0x0000083f1800c986 */ /* 0x000fe2000c101908 */
[----:B------:R-:W-:Y:S02]  /*1a10*/  VIMNMX R85, PT, PT, R85, R82, !PT ;  /* 0x0000005255557248 */ /* 0x000fe40007fe0100 */
[----:B------:R-:W-:Y:S01]  /*1a20*/  ISETP.GE.AND P3, PT, R68, UR10, PT ;  /* 0x0000000a44007c0c */ /* 0x000fe2000bf66270 */
[----:B------:R2:W-:Y:S01]  /*1a30*/  @!P1 STG.E desc[UR8][R24.64+0xc], R62 ;  /* 0x00000c3e18009986 */ /* 0x0005e2000c101908 */
[----:B------:R-:W-:Y:S02]  /*1a40*/  ISETP.GE.AND P4, PT, R85, UR10, PT ;  /* 0x0000000a55007c0c */ /* 0x000fe4000bf86270 */
[----:B------:R-:W-:Y:S01]  /*1a50*/  VIMNMX R26, PT, PT, R76, R67, !PT ;  /* 0x000000434c1a7248 */ /* 0x000fe20007fe0100 */
[----:B------:R-:W-:Y:S01]  /*1a60*/  @!P6 STG.E desc[UR8][R24.64+0x14], R60 ;  /* 0x0000143c1800e986 */ /* 0x000fe2000c101908 */
[-C--:B-1----:R-:W-:Y:S01]  /*1a70*/  VIMNMX R30, PT, PT, R79, R87.reuse, !PT ;  /* 0x000000574f1e7248 */ /* 0x082fe20007fe0100 */
[----:B0-----:R-:W-:Y:S01]  /*1a80*/  @!P2 IMAD.WIDE R28, R27, 0x4, R28 ;  /* 0x000000041b1ca825 */ /* 0x001fe200078e021c */
[----:B------:R-:W-:Y:S01]  /*1a90*/  ISETP.GE.AND P1, PT, R26, UR10, PT ;  /* 0x0000000a1a007c0c */ /* 0x000fe2000bf26270 */
[----:B------:R0:W-:Y:S01]  /*1aa0*/  @!P0 STG.E desc[UR8][R24.64+0x10], R61 ;  /* 0x0000103d18008986 */ /* 0x0001e2000c101908 */
[----:B------:R-:W-:-:S02]  /*1ab0*/  VIMNMX R26, PT, PT, R80, R87, !PT ;  /* 0x00000057501a7248 */ /* 0x000fc40007fe0100 */
[----:B------:R-:W-:Y:S01]  /*1ac0*/  VIMNMX R27, PT, PT, R78, R87, !PT ;  /* 0x000000574e1b7248 */ /* 0x000fe20007fe0100 */
[----:B------:R-:W-:Y:S01]  /*1ad0*/  @!P3 STG.E desc[UR8][R24.64+0x18], R59 ;  /* 0x0000183b1800b986 */ /* 0x000fe2000c101908 */
[----:B------:R-:W-:Y:S02]  /*1ae0*/  ISETP.GE.AND P0, PT, R26, UR10, PT ;  /* 0x0000000a1a007c0c */ /* 0x000fe4000bf06270 */
[----:B--2---:R-:W-:Y:S01]  /*1af0*/  IADD3 R62, P3, PT, R76, R89, RZ ;  /* 0x000000594c3e7210 */ /* 0x004fe20007f7e0ff */
[----:B------:R1:W-:Y:S01]  /*1b00*/  @!P4 STG.E desc[UR8][R24.64+0x1c], R58 ;  /* 0x00001c3a1800c986 */ /* 0x0003e2000c101908 */
[----:B------:R-:W-:Y:S02]  /*1b10*/  ISETP.GE.AND P6, PT, R30, UR10, PT ;  /* 0x0000000a1e007c0c */ /* 0x000fe4000bfc6270 */
[----:B------:R-:W-:Y:S01]  /*1b20*/  LEA R26, P4, R62, UR4, 0x2 ;  /* 0x000000043e1a7c11 */ /* 0x000fe2000f8810ff */
[----:B------:R2:W-:Y:S01]  /*1b30*/  @!P2 STG.E desc[UR8][R28.64], R57 ;  /* 0x000000391c00a986 */ /* 0x0005e2000c101908 */
[C---:B0-----:R-:W-:Y:S01]  /*1b40*/  LEA.HI.X.SX32 R61, R89.reuse, R74, 0x1, P3 ;  /* 0x0000004a593d7211 */ /* 0x041fe200018f0eff */
[----:B------:R-:W-:Y:S01]  /*1b50*/  VIADD R89, R89, UR10 ;  /* 0x0000000a59597c36 */ /* 0x000fe20008000000 */
[----:B------:R-:W-:-:S02]  /*1b60*/  ISETP.GE.AND P3, PT, R27, UR10, PT ;  /* 0x0000000a1b007c0c */ /* 0x000fc4000bf66270 */
[-C--:B------:R-:W-:Y:S02]  /*1b70*/  VIMNMX R31, PT, PT, R75, R87.reuse, !PT ;  /* 0x000000574b1f7248 */ /* 0x080fe40007fe0100 */
[----:B------:R-:W-:Y:S01]  /*1b80*/  LEA.HI.X R27, R62, UR5, R61, 0x2, P4 ;  /* 0x000000053e1b7c11 */ /* 0x000fe2000a0f143d */
[----:B-1----:R-:W0:Y:S01]  /*1b90*/  @!P5 LDC.64 R24, c[0x0][0x390] ;  /* 0x0000e400ff18db82 */ /* 0x002e220000000a00 */
[-C--:B------:R-:W-:Y:S02]  /*1ba0*/  VIMNMX R30, PT, PT, R77, R87.reuse, !PT ;  /* 0x000000574d1e7248 */ /* 0x080fe40007fe0100 */
[----:B------:R-:W-:Y:S01]  /*1bb0*/  ISETP.GE.AND P4, PT, R31, UR10, PT ;  /* 0x0000000a1f007c0c */ /* 0x000fe2000bf86270 */
[----:B------:R-:W-:Y:S01]  /*1bc0*/  @!P0 STG.E desc[UR8][R26.64+0x4], R56 ;  /* 0x000004381a008986 */ /* 0x000fe2000c101908 */
[----:B--2---:R-:W-:Y:S01]  /*1bd0*/  VIMNMX R28, PT, PT, R0, R87, !PT ;  /* 0x00000057001c7248 */ /* 0x004fe20007fe0100 */
[----:B------:R-:W-:Y:S01]  /*1be0*/  VIADD R31, R81, 0x5 ;  /* 0x00000005511f7836 */ /* 0x000fe20000000000 */
[----:B------:R-:W-:Y:S01]  /*1bf0*/  ISETP.GE.AND P2, PT, R30, UR10, PT ;  /* 0x0000000a1e007c0c */ /* 0x000fe2000bf46270 */
[----:B------:R-:W-:Y:S01]  /*1c00*/  @!P6 STG.E desc[UR8][R26.64+0x8], R55 ;  /* 0x000008371a00e986 */ /* 0x000fe2000c101908 */
[----:B------:R-:W-:-:S02]  /*1c10*/  ISETP.GE.AND P0, PT, R28, UR10, PT ;  /* 0x0000000a1c007c0c */ /* 0x000fc4000bf06270 */
[----:B------:R-:W-:Y:S01]  /*1c20*/  VIMNMX R87, PT, PT, R82, R87, !PT ;  /* 0x0000005752577248 */ /* 0x000fe20007fe0100 */
[----:B------:R1:W-:Y:S01]  /*1c30*/  @!P3 STG.E desc[UR8][R26.64+0xc], R54 ;  /* 0x00000c361a00b986 */ /* 0x0003e2000c101908 */
[----:B------:R-:W-:Y:S02]  /*1c40*/  VIMNMX R28, PT, PT, R76, R31, !PT ;  /* 0x0000001f4c1c7248 */ /* 0x000fe40007fe0100 */
[----:B------:R-:W-:Y:S01]  /*1c50*/  ISETP.GE.AND P6, PT, R87, UR10, PT ;  /* 0x0000000a57007c0c */ /* 0x000fe2000bfc6270 */
[----:B------:R-:W-:Y:S01]  /*1c60*/  @!P4 STG.E desc[UR8][R26.64+0x14], R52 ;  /* 0x000014341a00c986 */ /* 0x000fe2000c101908 */
[-C--:B------:R-:W-:Y:S02]  /*1c70*/  VIMNMX R29, PT, PT, R79, R83.reuse, !PT ;  /* 0x000000534f1d7248 */ /* 0x080fe40007fe0100 */
[----:B------:R-:W-:Y:S01]  /*1c80*/  ISETP.GE.AND P3, PT, R28, UR10, PT ;  /* 0x0000000a1c007c0c */ /* 0x000fe2000bf66270 */
[----:B------:R-:W-:Y:S01]  /*1c90*/  @!P2 STG.E desc[UR8][R26.64+0x10], R53 ;  /* 0x000010351a00a986 */ /* 0x000fe2000c101908 */
[----:B------:R-:W-:-:S02]  /*1ca0*/  VIMNMX R28, PT, PT, R80, R83, !PT ;  /* 0x00000053501c7248 */ /* 0x000fc40007fe0100 */
[----:B------:R-:W-:Y:S01]  /*1cb0*/  ISETP.GE.AND P4, PT, R29, UR10, PT ;  /* 0x0000000a1d007c0c */ /* 0x000fe2000bf86270 */
[C---:B------:R-:W-:Y:S01]  /*1cc0*/  @!P5 IMAD.IADD R29, R76.reuse, 0x1, R89 ;  /* 0x000000014c1dd824 */ /* 0x040fe200078e0259 */
[----:B------:R2:W-:Y:S01]  /*1cd0*/  @!P0 STG.E desc[UR8][R26.64+0x18], R51 ;  /* 0x000018331a008986 */ /* 0x0005e2000c101908 */
[----:B-1----:R-:W-:Y:S02]  /*1ce0*/  IADD3 R54, P0, PT, R76, R89, RZ ;  /* 0x000000594c367210 */ /* 0x002fe40007f1e0ff */
[----:B------:R-:W-:Y:S01]  /*1cf0*/  ISETP.GE.AND P2, PT, R28, UR10, PT ;  /* 0x0000000a1c007c0c */ /* 0x000fe2000bf46270 */
[----:B0-----:R-:W-:Y:S01]  /*1d00*/  @!P5 IMAD.WIDE R28, R29, 0x4, R24 ;  /* 0x000000041d1cd825 */ /* 0x001fe200078e0218 */
[-C--:B------:R-:W-:Y:S01]  /*1d10*/  VIMNMX R30, PT, PT, R78, R83.reuse, !PT ;  /* 0x000000534e1e7248 */ /* 0x080fe20007fe0100 */
[----:B------:R0:W-:Y:S01]  /*1d20*/  @!P6 STG.E desc[UR8][R26.64+0x1c], R50 ;  /* 0x00001c321a00e986 */ /* 0x0001e2000c101908 */
[C---:B------:R-:W-:Y:S01]  /*1d30*/  LEA.HI.X.SX32 R25, R89.reuse, R74, 0x1, P0 ;  /* 0x0000004a59197211 */ /* 0x040fe200000f0eff */
[----:B------:R-:W-:Y:S01]  /*1d40*/  VIADD R89, R89, UR10 ;  /* 0x0000000a59597c36 */ /* 0x000fe20008000000 */
[----:B------:R-:W-:Y:S01]  /*1d50*/  LEA R24, P6, R54, UR4, 0x2 ;  /* 0x0000000436187c11 */ /* 0x000fe2000f8c10ff */
[----:B------:R1:W-:Y:S01]  /*1d60*/  @!P5 STG.E desc[UR8][R28.64], R49 ;  /* 0x000000311c00d986 */ /* 0x0003e2000c101908 */
[----:B------:R-:W-:Y:S01]  /*1d70*/  ISETP.GE.AND P0, PT, R30, UR10, PT ;  /* 0x0000000a1e007c0c */ /* 0x000fe2000bf06270 */
[----:B--2---:R-:W-:Y:S01]  /*1d80*/  VIADD R51, R81, 0x6 ;  /* 0x0000000651337836 */ /* 0x004fe20000000000 */
[----:B------:R-:W-:Y:S01]  /*1d90*/  VIMNMX R30, PT, PT, R77, R83, !PT ;  /* 0x000000534d1e7248 */ /* 0x000fe20007fe0100 */
[----:B------:R-:W-:Y:S01]  /*1da0*/  VIADD R81, R81, 0x7 ;  /* 0x0000000751517836 */ /* 0x000fe20000000000 */
[----:B------:R-:W-:-:S02]  /*1db0*/  LEA.HI.X R25, R54, UR5, R25, 0x2, P6 ;  /* 0x0000000536197c11 */ /* 0x000fc4000b0f1419 */
[-C--:B------:R-:W-:Y:S01]  /*1dc0*/  VIMNMX R52, PT, PT, R75, R83.reuse, !PT ;  /* 0x000000534b347248 */ /* 0x080fe20007fe0100 */
[----:B0-----:R-:W0:Y:S01]  /*1dd0*/  @!P1 LDC.64 R26, c[0x0][0x390] ;  /* 0x0000e400ff1a9b82 */ /* 0x001e220000000a00 */
[----:B------:R-:W-:Y:S01]  /*1de0*/  ISETP.GE.AND P6, PT, R30, UR10, PT ;  /* 0x0000000a1e007c0c */ /* 0x000fe2000bfc6270 */
[----:B------:R-:W-:Y:S01]  /*1df0*/  @!P2 STG.E desc[UR8][R24.64+0x4], R48 ;  /* 0x000004301800a986 */ /* 0x000fe2000c101908 */
[-C--:B------:R-:W-:Y:S02]  /*1e00*/  VIMNMX R30, PT, PT, R0, R83.reuse, !PT ;  /* 0x00000053001e7248 */ /* 0x080fe40007fe0100 */
[----:B------:R-:W-:Y:S01]  /*1e10*/  ISETP.GE.AND P5, PT, R52, UR10, PT ;  /* 0x0000000a34007c0c */ /* 0x000fe2000bfa6270 */
[----:B------:R2:W-:Y:S01]  /*1e20*/  @!P4 STG.E desc[UR8][R24.64+0x8], R47 ;  /* 0x0000082f1800c986 */ /* 0x0005e2000c101908 */
[----:B------:R-:W-:Y:S02]  /*1e30*/  ISETP.GE.AND P2, PT, R30, UR10, PT ;  /* 0x0000000a1e007c0c */ /* 0x000fe4000bf46270 */
[----:B------:R-:W-:Y:S01]  /*1e40*/  VIMNMX R83, PT, PT, R82, R83, !PT ;  /* 0x0000005352537248 */ /* 0x000fe20007fe0100 */
[----:B------:R3:W-:Y:S01]  /*1e50*/  @!P0 STG.E desc[UR8][R24.64+0xc], R46 ;  /* 0x00000c2e18008986 */ /* 0x0007e2000c101908 */
[----:B-1----:R-:W-:-:S02]  /*1e60*/  VIMNMX R29, PT, PT, R79, R67, !PT ;  /* 0x000000434f1d7248 */ /* 0x002fc40007fe0100 */
[----:B------:R-:W-:Y:S01]  /*1e70*/  ISETP.GE.AND P4, PT, R83, UR10, PT ;  /* 0x0000000a53007c0c */ /* 0x000fe2000bf86270 */
[----:B------:R-:W-:Y:S01]  /*1e80*/  @!P6 STG.E desc[UR8][R24.64+0x10], R45 ;  /* 0x0000102d1800e986 */ /* 0x000fe2000c101908 */
[----:B------:R-:W-:Y:S02]  /*1e90*/  VIMNMX R30, PT, PT, R76, R51, !PT ;  /* 0x000000334c1e7248 */ /* 0x000fe40007fe0100 */
[----:B------:R-:W-:Y:S01]  /*1ea0*/  VIMNMX R28, PT, PT, R80, R67, !PT ;  /* 0x00000043501c7248 */ /* 0x000fe20007fe0100 */
[----:B------:R-:W-:Y:S01]  /*1eb0*/  @!P5 STG.E desc[UR8][R24.64+0x14], R44 ;  /* 0x0000142c1800d986 */ /* 0x000fe2000c101908 */
[----:B------:R-:W-:Y:S01]  /*1ec0*/  ISETP.GE.AND P5, PT, R29, UR10, PT ;  /* 0x0000000a1d007c0c */ /* 0x000fe2000bfa6270 */
[----:B------:R-:W-:Y:S01]  /*1ed0*/  @!P1 IMAD.IADD R29, R76, 0x1, R89 ;  /* 0x000000014c1d9824 */ /* 0x000fe200078e0259 */
[----:B------:R-:W-:Y:S01]  /*1ee0*/  ISETP.GE.AND P0, PT, R30, UR10, PT ;  /* 0x0000000a1e007c0c */ /* 0x000fe2000bf06270 */
[----:B------:R-:W-:Y:S01]  /*1ef0*/  @!P2 STG.E desc[UR8][R24.64+0x18], R43 ;  /* 0x0000182b1800a986 */ /* 0x000fe2000c101908 */
[----:B--2---:R-:W-:Y:S01]  /*1f00*/  IADD3 R47, P2, PT, R76, R89, RZ ;  /* 0x000000594c2f7210 */ /* 0x004fe20007f5e0ff */
[----:B0-----:R-:W-:Y:S01]  /*1f10*/  @!P1 IMAD.WIDE R26, R29, 0x4, R26 ;  /* 0x000000041d1a9825 */ /* 0x001fe200078e021a */
[----:B------:R-:W-:Y:S01]  /*1f20*/  ISETP.GE.AND P6, PT, R28, UR10, PT ;  /* 0x0000000a1c007c0c */ /* 0x000fe2000bfc6270 */
[----:B------:R0:W-:Y:S01]  /*1f30*/  @!P4 STG.E desc[UR8][R24.64+0x1c], R42 ;  /* 0x00001c2a1800c986 */ /* 0x0001e2000c101908 */
[----:B------:R-:W-:-:S02]  /*1f40*/  VIMNMX R30, PT, PT, R78, R67, !PT ;  /* 0x000000434e1e7248 */ /* 0x000fc40007fe0100 */
[----:B---3--:R-:W-:Y:S01]  /*1f50*/  LEA.HI.X.SX32 R46, R89, R74, 0x1, P2 ;  /* 0x0000004a592e7211 */ /* 0x008fe200010f0eff */
[----:B------:R1:W-:Y:S01]  /*1f60*/  @!P1 STG.E desc[UR8][R26.64], R41 ;  /* 0x000000291a009986 */ /* 0x0003e2000c101908 */
[----:B------:R-:W-:Y:S01]  /*1f70*/  LEA R28, P4, R47, UR4, 0x2 ;  /* 0x000000042f1c7c11 */ /* 0x000fe2000f8810ff */
[----:B------:R-:W-:Y:S01]  /*1f80*/  VIADD R89, R89, UR10 ;  /* 0x0000000a59597c36 */ /* 0x000fe20008000000 */
[----:B------:R-:W-:Y:S02]  /*1f90*/  ISETP.GE.AND P2, PT, R30, UR10, PT ;  /* 0x0000000a1e007c0c */ /* 0x000fe4000bf46270 */
[----:B------:R-:W-:Y:S02]  /*1fa0*/  VIMNMX R30, PT, PT, R77, R67, !PT ;  /* 0x000000434d1e7248 */ /* 0x000fe40007fe0100 */
[----:B------:R-:W-:Y:S01]  /*1fb0*/  LEA.HI.X R29, R47, UR5, R46, 0x2, P4 ;  /* 0x000000052f1d7c11 */ /* 0x000fe2000a0f142e */
[----:B0-----:R-:W0:Y:S01]  /*1fc0*/  @!P3 LDC.64 R24, c[0x0][0x390] ;  /* 0x0000e400ff18bb82 */ /* 0x001e220000000a00 */
[----:B------:R-:W-:-:S02]  /*1fd0*/  ISETP.GE.AND P1, PT, R30, UR10, PT ;  /* 0x0000000a1e007c0c */ /* 0x000fc4000bf26270 */
[-C--:B------:R-:W-:Y:S01]  /*1fe0*/  VIMNMX R30, PT, PT, R0, R67.reuse, !PT ;  /* 0x00000043001e7248 */ /* 0x080fe20007fe0100 */
[----:B------:R-:W-:Y:S01]  /*1ff0*/  @!P6 STG.E desc[UR8][R28.64+0x4], R40 ;  /* 0x000004281c00e986 */ /* 0x000fe2000c101908 */
[-C--:B------:R-:W-:Y:S02]  /*2000*/  VIMNMX R43, PT, PT, R75, R67.reuse, !PT ;  /* 0x000000434b2b7248 */ /* 0x080fe40007fe0100 */
[----:B------:R-:W-:Y:S01]  /*2010*/  VIMNMX R67, PT, PT, R82, R67, !PT ;  /* 0x0000004352437248 */ /* 0x000fe20007fe0100 */
[----:B------:R2:W-:Y:S01]  /*2020*/  @!P5 STG.E desc[UR8][R28.64+0x8], R39 ;  /* 0x000008271c00d986 */ /* 0x0005e2000c101908 */
[----:B------:R-:W-:Y:S02]  /*2030*/  ISETP.GE.AND P6, PT, R30, UR10, PT ;  /* 0x0000000a1e007c0c */ /* 0x000fe4000bfc6270 */
[----:B------:R-:W-:Y:S01]  /*2040*/  ISETP.GE.AND P4, PT, R43, UR10, PT ;  /* 0x0000000a2b007c0c */ /* 0x000fe2000bf86270 */
[----:B------:R0:W-:Y:S01]  /*2050*/  @!P2 STG.E desc[UR8][R28.64+0xc], R38 ;  /* 0x00000c261c00a986 */ /* 0x0001e2000c101908 */
[----:B------:R-:W-:-:S02]  /*2060*/  ISETP.GE.AND P5, PT, R67, UR10, PT ;  /* 0x0000000a43007c0c */ /* 0x000fc4000bfa6270 */
[-C--:B------:R-:W-:Y:S01]  /*2070*/  VIMNMX R30, PT, PT, R80, R31.reuse, !PT ;  /* 0x0000001f501e7248 */ /* 0x080fe20007fe0100 */
[----:B------:R-:W-:Y:S01]  /*2080*/  @!P1 STG.E desc[UR8][R28.64+0x10], R37 ;  /* 0x000010251c009986 */ /* 0x000fe2000c101908 */
[-C--:B-1----:R-:W-:Y:S02]  /*2090*/  VIMNMX R26, PT, PT, R79, R31.reuse, !PT ;  /* 0x0000001f4f1a7248 */ /* 0x082fe40007fe0100 */
[----:B------:R-:W-:Y:S01]  /*20a0*/  ISETP.GE.AND P2, PT, R30, UR10, PT ;  /* 0x0000000a1e007c0c */ /* 0x000fe2000bf46270 */
[----:B--2---:R-:W-:Y:S01]  /*20b0*/  @!P3 IMAD.IADD R39, R76, 0x1, R89 ;  /* 0x000000014c27b824 */ /* 0x004fe200078e0259 */
[----:B------:R-:W-:Y:S01]  /*20c0*/  ISETP.GE.AND P1, PT, R26, UR10, PT ;  /* 0x0000000a1a007c0c */ /* 0x000fe2000bf26270 */
[----:B------:R-:W-:Y:S01]  /*20d0*/  @!P6 STG.E desc[UR8][R28.64+0x18], R35 ;  /* 0x000018231c00e986 */ /* 0x000fe2000c101908 */
[----:B------:R-:W-:Y:S01]  /*20e0*/  VIMNMX R27, PT, PT, R78, R31, !PT ;  /* 0x0000001f4e1b7248 */ /* 0x000fe20007fe0100 */
[----:B0-----:R-:W-:Y:S01]  /*20f0*/  @!P3 IMAD.WIDE R38, R39, 0x4, R24 ;  /* 0x000000042726b825 */ /* 0x001fe200078e0218 */
[----:B------:R-:W-:Y:S01]  /*2100*/  IADD3 R30, P6, PT, R76, R89, RZ ;  /* 0x000000594c1e7210 */ /* 0x000fe20007fde0ff */
[----:B------:R-:W-:Y:S01]  /*2110*/  @!P4 STG.E desc[UR8][R28.64+0x14], R36 ;  /* 0x000014241c00c986 */ /* 0x000fe2000c101908 */
[----:B------:R-:W-:-:S02]  /*2120*/  VIMNMX R26, PT, PT, R77, R31, !PT ;  /* 0x0000001f4d1a7248 */ /* 0x000fc40007fe0100 */
[----:B------:R-:W-:Y:S01]  /*2130*/  ISETP.GE.AND P4, PT, R27, UR10, PT ;  /* 0x0000000a1b007c0c */ /* 0x000fe2000bf86270 */
[----:B------:R0:W-:Y:S01]  /*2140*/  @!P5 STG.E desc[UR8][R28.64+0x1c], R34 ;  /* 0x00001c221c00d986 */ /* 0x0001e2000c101908 */
[C---:B------:R-:W-:Y:S01]  /*2150*/  LEA.HI.X.SX32 R25, R89.reuse, R74, 0x1, P6 ;  /* 0x0000004a59197211 */ /* 0x040fe200030f0eff */
[----:B------:R-:W-:Y:S01]  /*2160*/  VIADD R89, R89, UR10 ;  /* 0x0000000a59597c36 */ /* 0x000fe20008000000 */
[----:B------:R-:W-:Y:S01]  /*2170*/  ISETP.GE.AND P5, PT, R26, UR10, PT ;  /* 0x0000000a1a007c0c */ /* 0x000fe2000bfa6270 */
[----:B------:R-:W-:Y:S01]  /*2180*/  @!P3 STG.E desc[UR8][R38.64], R33 ;  /* 0x000000212600b986 */ /* 0x000fe2000c101908 */
[----:B------:R-:W-:Y:S02]  /*2190*/  LEA R24, P6, R30, UR4, 0x2 ;  /* 0x000000041e187c11 */ /* 0x000fe4000f8c10ff */
[-C--:B------:R-:W-:Y:S02]  /*21a0*/  VIMNMX R26, PT, PT, R75, R31.reuse, !PT ;  /* 0x0000001f4b1a7248 */ /* 0x080fe40007fe0100 */
[----:B------:R-:W-:-:S02]  /*21b0*/  VIMNMX R27, PT, PT, R0, R31, !PT ;  /* 0x0000001f001b7248 */ /* 0x000fc40007fe0100 */
[----:B------:R-:W-:Y:S02]  /*21c0*/  LEA.HI.X R25, R30, UR5, R25, 0x2, P6 ;  /* 0x000000051e197c11 */ /* 0x000fe4000b0f1419 */
[----:B------:R-:W-:Y:S02]  /*21d0*/  ISETP.GE.AND P3, PT, R26, UR10, PT ;  /* 0x0000000a1a007c0c */ /* 0x000fe4000bf66270 */
[----:B------:R-:W-:Y:S01]  /*21e0*/  ISETP.GE.AND P6, PT, R27, UR10, PT ;  /* 0x0000000a1b007c0c */ /* 0x000fe2000bfc6270 */
[----:B------:R-:W-:Y:S01]  /*21f0*/  @!P2 STG.E desc[UR8][R24.64+0x4], R32 ;  /* 0x000004201800a986 */ /* 0x000fe2000c101908 */
[----:B------:R-:W1:Y:S01]  /*2200*/  @!P0 LDC.64 R26, c[0x0][0x390] ;  /* 0x0000e400ff1a8b82 */ /* 0x000e620000000a00 */
[----:B------:R-:W-:Y:S02]  /*2210*/  VIMNMX R31, PT, PT, R82, R31, !PT ;  /* 0x0000001f521f7248 */ /* 0x000fe40007fe0100 */
[----:B0-----:R-:W-:Y:S01]  /*2220*/  VIMNMX R29, PT, PT, R76, R81, !PT ;  /* 0x000000514c1d7248 */ /* 0x001fe20007fe0100 */
[----:B------:R0:W-:Y:S01]  /*2230*/  @!P1 STG.E desc[UR8][R24.64+0x8], R23 ;  /* 0x0000081718009986 */ /* 0x0001e2000c101908 */
[----:B------:R-:W-:-:S02]  /*2240*/  ISETP.GE.AND P2, PT, R31, UR10, PT ;  /* 0x0000000a1f007c0c */ /* 0x000fc4000bf46270 */
[----:B------:R-:W-:Y:S01]  /*2250*/  ISETP.GE.AND P1, PT, R29, UR10, PT ;  /* 0x0000000a1d007c0c */ /* 0x000fe2000bf26270 */
[----:B------:R2:W-:Y:S01]  /*2260*/  @!P4 STG.E desc[UR8][R24.64+0xc], R22 ;  /* 0x00000c161800c986 */ /* 0x0005e2000c101908 */
[-C--:B------:R-:W-:Y:S02]  /*2270*/  VIMNMX R28, PT, PT, R80, R51.reuse, !PT ;  /* 0x00000033501c7248 */ /* 0x080fe40007fe0100 */
[-C--:B------:R-:W-:Y:S01]  /*2280*/  VIMNMX R29, PT, PT, R79, R51.reuse, !PT ;  /* 0x000000334f1d7248 */ /* 0x080fe20007fe0100 */
[----:B------:R-:W-:Y:S01]  /*2290*/  @!P6 STG.E desc[UR8][R24.64+0x18], R19 ;  /* 0x000018131800e986 */ /* 0x000fe2000c101908 */
[----:B------:R-:W-:Y:S02]  /*22a0*/  ISETP.GE.AND P4, PT, R28, UR10, PT ;  /* 0x0000000a1c007c0c */ /* 0x000fe4000bf86270 */
[----:B------:R-:W-:Y:S01]  /*22b0*/  VIMNMX R28, PT, PT, R78, R51, !PT ;  /* 0x000000334e1c7248 */ /* 0x000fe20007fe0100 */
[----:B0-----:R-:W-:Y:S01]  /*22c0*/  @!P0 IMAD.IADD R23, R76, 0x1, R89 ;  /* 0x000000014c178824 */ /* 0x001fe200078e0259 */
[----:B------:R0:W-:Y:S01]  /*22d0*/  @!P3 STG.E desc[UR8][R24.64+0x14], R20 ;  /* 0x000014141800b986 */ /* 0x0001e2000c101908 */
[----:B------:R-:W-:-:S02]  /*22e0*/  VIMNMX R80, PT, PT, R80, R81, !PT ;  /* 0x0000005150507248 */ /* 0x000fc40007fe0100 */
[----:B------:R-:W-:Y:S01]  /*22f0*/  VIMNMX R79, PT, PT, R79, R81, !PT ;  /* 0x000000514f4f7248 */ /* 0x000fe20007fe0100 */
[----:B------:R3:W-:Y:S01]  /*2300*/  @!P2 STG.E desc[UR8][R24.64+0x1c], R18 ;  /* 0x00001c121800a986 */ /* 0x0007e2000c101908 */
[----:B------:R-:W-:Y:S01]  /*2310*/  IADD3 R30, P2, PT, R76, R89, RZ ;  /* 0x000000594c1e7210 */ /* 0x000fe20007f5e0ff */
[----:B-1----:R-:W-:Y:S02]  /*2320*/  @!P0 IMAD.WIDE R26, R23, 0x4, R26 ;  /* 0x00000004171a8825 */ /* 0x002fe400078e021a */
[----:B------:R1:W-:Y:S01]  /*2330*/  @!P5 STG.E desc[UR8][R24.64+0x10], R21 ;  /* 0x000010151800d986 */ /* 0x0003e2000c101908 */
[----:B------:R-:W-:Y:S02]  /*2340*/  LEA.HI.X.SX32 R31, R89, R74, 0x1, P2 ;  /* 0x0000004a591f7211 */ /* 0x000fe400010f0eff */
[C---:B--2---:R-:W-:Y:S01]  /*2350*/  LEA R22, P6, R30.reuse, UR4, 0x2 ;  /* 0x000000041e167c11 */ /* 0x044fe2000f8c10ff */
[----:B------:R2:W-:Y:S01]  /*2360*/  @!P0 STG.E desc[UR8][R26.64], R17 ;  /* 0x000000111a008986 */ /* 0x0005e2000c101908 */
[----:B0-----:R-:W-:Y:S01]  /*2370*/  VIMNMX R20, PT, PT, R75, R51, !PT ;  /* 0x000000334b147248 */ /* 0x001fe20007fe0100 */
[----:B------:R-:W-:Y:S01]  /*2380*/  VIADD R89, R89, UR10 ;  /* 0x0000000a59597c36 */ /* 0x000fe20008000000 */
[----:B------:R-:W-:Y:S01]  /*2390*/  ISETP.GE.AND P5, PT, R29, UR10, PT ;  /* 0x0000000a1d007c0c */ /* 0x000fe2000bfa6270 */
[----:B---3--:R-:W0:Y:S01]  /*23a0*/  @!P1 LDC.64 R18, c[0x0][0x390] ;  /* 0x0000e400ff129b82 */ /* 0x008e220000000a00 */
[----:B------:R-:W-:-:S02]  /*23b0*/  LEA.HI.X R23, R30, UR5, R31, 0x2, P6 ;  /* 0x000000051e177c11 */ /* 0x000fc4000b0f141f */
[-C--:B------:R-:W-:Y:S02]  /*23c0*/  VIMNMX R29, PT, PT, R77, R51.reuse, !PT ;  /* 0x000000334d1d7248 */ /* 0x080fe40007fe0100 */
[-C--:B-1----:R-:W-:Y:S01]  /*23d0*/  VIMNMX R21, PT, PT, R0, R51.reuse, !PT ;  /* 0x0000003300157248 */ /* 0x082fe20007fe0100 */
[----:B------:R1:W-:Y:S01]  /*23e0*/  @!P4 STG.E desc[UR8][R22.64+0x4], R16 ;  /* 0x000004101600c986 */ /* 0x0003e2000c101908 */
[----:B------:R-:W-:Y:S01]  /*23f0*/  ISETP.GE.AND P0, PT, R20, UR10, PT ;  /* 0x0000000a14007c0c */ /* 0x000fe2000bf06270 */
[----:B--2---:R-:W-:Y:S01]  /*2400*/  @!P1 IMAD.IADD R17, R76, 0x1, R89 ;  /* 0x000000014c119824 */ /* 0x004fe200078e0259 */
[----:B------:R-:W-:Y:S02]  /*2410*/  VIMNMX R51, PT, PT, R82, R51, !PT ;  /* 0x0000003352337248 */ /* 0x000fe40007fe0100 */
[----:B------:R-:W-:Y:S01]  /*2420*/  ISETP.GE.AND P2, PT, R28, UR10, PT ;  /* 0x0000000a1c007c0c */ /* 0x000fe2000bf46270 */
[----:B------:R-:W-:Y:S01]  /*2430*/  @!P5 STG.E desc[UR8][R22.64+0x8], R15 ;  /* 0x0000080f1600d986 */ /* 0x000fe2000c101908 */
[----:B------:R-:W-:-:S02]  /*2440*/  ISETP.GE.AND P4, PT, R51, UR10, PT ;  /* 0x0000000a33007c0c */ /* 0x000fc4000bf86270 */
[----:B------:R-:W-:Y:S02]  /*2450*/  ISETP.GE.AND P3, PT, R29, UR10, PT ;  /* 0x0000000a1d007c0c */ /* 0x000fe4000bf66270 */
[----:B------:R-:W-:Y:S02]  /*2460*/  ISETP.GE.AND P6, PT, R21, UR10, PT ;  /* 0x0000000a15007c0c */ /* 0x000fe4000bfc6270 */
[----:B------:R-:W-:Y:S01]  /*2470*/  VIMNMX R78, PT, PT, R78, R81, !PT ;  /* 0x000000514e4e7248 */ /* 0x000fe20007fe0100 */
[----:B------:R-:W-:Y:S01]  /*2480*/  @!P0 STG.E desc[UR8][R22.64+0x14], R12 ;  /* 0x0000140c16008986 */ /* 0x000fe2000c101908 */
[----:B------:R-:W-:Y:S02]  /*2490*/  IADD3 R76, P0, PT, R76, R89, RZ ;  /* 0x000000594c4c7210 */ /* 0x000fe40007f1e0ff */
[----:B------:R-:W-:Y:S01]  /*24a0*/  VIMNMX R77, PT, PT, R77, R81, !PT ;  /* 0x000000514d4d7248 */ /* 0x000fe20007fe0100 */
[----:B------:R0:W-:Y:S01]  /*24b0*/  @!P2 STG.E desc[UR8][R22.64+0xc], R14 ;  /* 0x00000c0e1600a986 */ /* 0x0001e2000c101908 */
[----:B------:R-:W-:-:S02]  /*24c0*/  LEA.HI.X.SX32 R89, R89, R74, 0x1, P0 ;  /* 0x0000004a59597211 */ /* 0x000fc400000f0eff */
[-C--:B------:R-:W-:Y:S01]  /*24d0*/  VIMNMX R75, PT, PT, R75, R81.reuse, !PT ;  /* 0x000000514b4b7248 */ /* 0x080fe20007fe0100 */
[----:B------:R2:W-:Y:S01]  /*24e0*/  @!P4 STG.E desc[UR8][R22.64+0x1c], R10 ;  /* 0x00001c0a1600c986 */ /* 0x0005e2000c101908 */
[-C--:B------:R-:W-:Y:S02]  /*24f0*/  VIMNMX R0, PT, PT, R0, R81.reuse, !PT ;  /* 0x0000005100007248 */ /* 0x080fe40007fe0100 */
[----:B-1----:R-:W-:Y:S01]  /*2500*/  LEA R16, P4, R76, UR4, 0x2 ;  /* 0x000000044c107c11 */ /* 0x002fe2000f8810ff */
[----:B------:R2:W-:Y:S01]  /*2510*/  @!P3 STG.E desc[UR8][R22.64+0x10], R13 ;  /* 0x0000100d1600b986 */ /* 0x0005e2000c101908 */
[----:B------:R-:W-:Y:S02]  /*2520*/  VIMNMX R81, PT, PT, R82, R81, !PT ;  /* 0x0000005152517248 */ /* 0x000fe40007fe0100 */
[----:B------:R-:W-:Y:S01]  /*2530*/  ISETP.GE.AND P5, PT, R80, UR10, PT ;  /* 0x0000000a50007c0c */ /* 0x000fe2000bfa6270 */
[----:B0-----:R-:W-:Y:S01]  /*2540*/  @!P1 IMAD.WIDE R14, R17, 0x4, R18 ;  /* 0x00000004110e9825 */ /* 0x001fe200078e0212 */
[----:B------:R2:W-:Y:S01]  /*2550*/  @!P6 STG.E desc[UR8][R22.64+0x18], R11 ;  /* 0x0000180b1600e986 */ /* 0x0005e2000c101908 */
[----:B------:R-:W-:-:S02]  /*2560*/  ISETP.GE.AND P2, PT, R79, UR10, PT ;  /* 0x0000000a4f007c0c */ /* 0x000fc4000bf46270 */
[----:B------:R-:W-:Y:S01]  /*2570*/  ISETP.GE.AND P3, PT, R78, UR10, PT ;  /* 0x0000000a4e007c0c */ /* 0x000fe2000bf66270 */
[----:B------:R2:W-:Y:S01]  /*2580*/  @!P1 STG.E desc[UR8][R14.64], R9 ;  /* 0x000000090e009986 */ /* 0x0005e2000c101908 */
[----:B------:R-:W-:Y:S02]  /*2590*/  ISETP.GE.AND P6, PT, R77, UR10, PT ;  /* 0x0000000a4d007c0c */ /* 0x000fe4000bfc6270 */
[----:B------:R-:W-:Y:S02]  /*25a0*/  ISETP.GE.AND P0, PT, R75, UR10, PT ;  /* 0x0000000a4b007c0c */ /* 0x000fe4000bf06270 */
[----:B------:R-:W-:Y:S02]  /*25b0*/  ISETP.GE.AND P1, PT, R0, UR10, PT ;  /* 0x0000000a00007c0c */ /* 0x000fe4000bf26270 */
[----:B------:R-:W-:Y:S02]  /*25c0*/  LEA.HI.X R17, R76, UR5, R89, 0x2, P4 ;  /* 0x000000054c117c11 */ /* 0x000fe4000a0f1459 */
[----:B------:R-:W-:-:S03]  /*25d0*/  ISETP.GE.AND P4, PT, R81, UR10, PT ;  /* 0x0000000a51007c0c */ /* 0x000fc6000bf86270 */
[----:B------:R2:W-:Y:S04]  /*25e0*/  @!P5 STG.E desc[UR8][R16.64+0x4], R8 ;  /* 0x000004081000d986 */ /* 0x0005e8000c101908 */
[----:B------:R2:W-:Y:S04]  /*25f0*/  @!P2 STG.E desc[UR8][R16.64+0x8], R7 ;  /* 0x000008071000a986 */ /* 0x0005e8000c101908 */
[----:B------:R2:W-:Y:S04]  /*2600*/  @!P3 STG.E desc[UR8][R16.64+0xc], R6 ;  /* 0x00000c061000b986 */ /* 0x0005e8000c101908 */
[----:B------:R2:W-:Y:S04]  /*2610*/  @!P6 STG.E desc[UR8][R16.64+0x10], R5 ;  /* 0x000010051000e986 */ /* 0x0005e8000c101908 */
[----:B------:R2:W-:Y:S04]  /*2620*/  @!P0 STG.E desc[UR8][R16.64+0x14], R4 ;  /* 0x0000140410008986 */ /* 0x0005e8000c101908 */
[----:B------:R2:W-:Y:S01]  /*2630*/  @!P1 STG.E desc[UR8][R16.64+0x18], R3 ;  /* 0x0000180310009986 */ /* 0x0005e2000c101908 */
[----:B------:R-:W-:Y:S05]  /*2640*/  @P4 EXIT ;  /* 0x000000000000494d */ /* 0x000fea0003800000 */
[----:B------:R-:W-:Y:S01]  /*2650*/  STG.E desc[UR8][R16.64+0x1c], R2 ;  /* 0x00001c0210007986 */ /* 0x000fe2000c101908 */
[----:B------:R-:W-:Y:S05]  /*2660*/  EXIT ;  /* 0x000000000000794d */ /* 0x000fea0003800000 */
.L_x_3:
[----:B------:R-:W-:-:S00]  /*2670*/  BRA `(.L_x_3) ;  /* 0xfffffffc00fc7947 */ /* 0x000fc0000383ffff */
[----:B------:R-:W-:-:S00]  /*2680*/  NOP ;  /* 0x0000000000007918 */ /* 0x000fc00000000000 */
[----:B------:R-:W-:-:S00]  /*2690*/  NOP ;  /* 0x0000000000007918 */ /* 0x000fc00000000000 */
[----:B------:R-:W-:-:S00]  /*26a0*/  NOP ;  /* 0x0000000000007918 */ /* 0x000fc00000000000 */
[----:B------:R-:W-:-:S00]  /*26b0*/  NOP ;  /* 0x0000000000007918 */ /* 0x000fc00000000000 */
[----:B------:R-:W-:-:S00]  /*26c0*/  NOP ;  /* 0x0000000000007918 */ /* 0x000fc00000000000 */
[----:B------:R-:W-:-:S00]  /*26d0*/  NOP ;  /* 0x0000000000007918 */ /* 0x000fc00000000000 */
[----:B------:R-:W-:-:S00]  /*26e0*/  NOP ;  /* 0x0000000000007918 */ /* 0x000fc00000000000 */
[----:B------:R-:W-:-:S00]  /*26f0*/  NOP ;  /* 0x0000000000007918 */ /* 0x000fc00000000000 */
.L_x_4:


//--------------------- .nv.shared._Z21matmul_register_tiledPKfS0_Pfi --------------------------
	.section	.nv.shared._Z21matmul_register_tiledPKfS0_Pfi,"aw",@nobits
	.sectionflags	@""
	.align	4
.nv.shared._Z21matmul_register_tiledPKfS0_Pfi:
	.zero		9216


//--------------------- .nv.shared.reserved.0     --------------------------
	.section	.nv.shared.reserved.0,"aw",@nobits
	.weak		__nv_reservedSMEM_offset_0_alias
	.size		__nv_reservedSMEM_offset_0_alias, 0, 64
	.other		__nv_reservedSMEM_offset_0_alias,@"STO_CUDA_RESERVED_SHARED STV_DEFAULT"
__nv_reservedSMEM_offset_0_alias:
	.zero		0
	.zero		64


//--------------------- .nv.constant0._Z21matmul_register_tiledPKfS0_Pfi --------------------------
	.section	.nv.constant0._Z21matmul_register_tiledPKfS0_Pfi,"a",@progbits
	.sectionflags	@""
	.align	4
.nv.constant0._Z21matmul_register_tiledPKfS0_Pfi:
	.zero		924


//--------------------- SYMBOLS --------------------------

	.type		.nv.reservedSmem.offset0,@object
	.size		.nv.reservedSmem.offset0,0x4
	.type		.nv.reservedSmem.cap,@object
	.size		.nv.reservedSmem.cap,0x4
